//
// Generated by NVIDIA NVVM Compiler
//
// Compiler Build ID: CL-36424714
// Cuda compilation tools, release 13.0, V13.0.88
// Based on NVVM 20.0.0
//

.version 9.0
.target sm_100
.address_size 64

	// .globl	_ZN3cub18CUB_300001_SM_10006detail11EmptyKernelIvEEvv
.global .align 4 .b8 precalc_xorwow_matrix[102400];
.global .align 4 .b8 precalc_xorwow_offset_matrix[102400];
.global .align 4 .b8 mrg32k3aM1[2304];
.global .align 4 .b8 mrg32k3aM2[2304];
.global .align 4 .b8 mrg32k3aM1SubSeq[2016];
.global .align 4 .b8 mrg32k3aM2SubSeq[2016];
.global .align 4 .b8 mrg32k3aM1Seq[2304];
.global .align 4 .b8 mrg32k3aM2Seq[2304];
.const .align 8 .b8 __cr_lgamma_table[72];
.global .align 1 .b8 _ZN34_INTERNAL_4b62943c_4_k_cu_60f7777d4cuda3std3__45__cpo5beginE[1];
.global .align 1 .b8 _ZN34_INTERNAL_4b62943c_4_k_cu_60f7777d4cuda3std3__45__cpo3endE[1];
.global .align 1 .b8 _ZN34_INTERNAL_4b62943c_4_k_cu_60f7777d4cuda3std3__45__cpo6cbeginE[1];
.global .align 1 .b8 _ZN34_INTERNAL_4b62943c_4_k_cu_60f7777d4cuda3std3__45__cpo4cendE[1];
.global .align 1 .b8 _ZN34_INTERNAL_4b62943c_4_k_cu_60f7777d4cuda3std3__45__cpo6rbeginE[1];
.global .align 1 .b8 _ZN34_INTERNAL_4b62943c_4_k_cu_60f7777d4cuda3std3__45__cpo4rendE[1];
.global .align 1 .b8 _ZN34_INTERNAL_4b62943c_4_k_cu_60f7777d4cuda3std3__45__cpo7crbeginE[1];
.global .align 1 .b8 _ZN34_INTERNAL_4b62943c_4_k_cu_60f7777d4cuda3std3__45__cpo5crendE[1];
.global .align 1 .b8 _ZN34_INTERNAL_4b62943c_4_k_cu_60f7777d4cuda3std3__436_GLOBAL__N__4b62943c_4_k_cu_60f7777d6ignoreE[1];
.global .align 1 .b8 _ZN34_INTERNAL_4b62943c_4_k_cu_60f7777d4cuda3std3__419piecewise_constructE[1];
.global .align 1 .b8 _ZN34_INTERNAL_4b62943c_4_k_cu_60f7777d4cuda3std3__48in_placeE[1];
.global .align 1 .b8 _ZN34_INTERNAL_4b62943c_4_k_cu_60f7777d4cuda3std3__420unreachable_sentinelE[1];
.global .align 1 .b8 _ZN34_INTERNAL_4b62943c_4_k_cu_60f7777d4cuda3std3__47nulloptE[1];
.global .align 1 .b8 _ZN34_INTERNAL_4b62943c_4_k_cu_60f7777d4cuda3std3__48unexpectE[1];
.global .align 1 .b8 _ZN34_INTERNAL_4b62943c_4_k_cu_60f7777d4cuda3std6ranges3__45__cpo4swapE[1];
.global .align 1 .b8 _ZN34_INTERNAL_4b62943c_4_k_cu_60f7777d4cuda3std6ranges3__45__cpo9iter_moveE[1];
.global .align 1 .b8 _ZN34_INTERNAL_4b62943c_4_k_cu_60f7777d4cuda3std6ranges3__45__cpo5beginE[1];
.global .align 1 .b8 _ZN34_INTERNAL_4b62943c_4_k_cu_60f7777d4cuda3std6ranges3__45__cpo3endE[1];
.global .align 1 .b8 _ZN34_INTERNAL_4b62943c_4_k_cu_60f7777d4cuda3std6ranges3__45__cpo6cbeginE[1];
.global .align 1 .b8 _ZN34_INTERNAL_4b62943c_4_k_cu_60f7777d4cuda3std6ranges3__45__cpo4cendE[1];
.global .align 1 .b8 _ZN34_INTERNAL_4b62943c_4_k_cu_60f7777d4cuda3std6ranges3__45__cpo7advanceE[1];
.global .align 1 .b8 _ZN34_INTERNAL_4b62943c_4_k_cu_60f7777d4cuda3std6ranges3__45__cpo9iter_swapE[1];
.global .align 1 .b8 _ZN34_INTERNAL_4b62943c_4_k_cu_60f7777d4cuda3std6ranges3__45__cpo4nextE[1];
.global .align 1 .b8 _ZN34_INTERNAL_4b62943c_4_k_cu_60f7777d4cuda3std6ranges3__45__cpo4prevE[1];
.global .align 1 .b8 _ZN34_INTERNAL_4b62943c_4_k_cu_60f7777d4cuda3std6ranges3__45__cpo4dataE[1];
.global .align 1 .b8 _ZN34_INTERNAL_4b62943c_4_k_cu_60f7777d4cuda3std6ranges3__45__cpo5cdataE[1];
.global .align 1 .b8 _ZN34_INTERNAL_4b62943c_4_k_cu_60f7777d4cuda3std6ranges3__45__cpo4sizeE[1];
.global .align 1 .b8 _ZN34_INTERNAL_4b62943c_4_k_cu_60f7777d4cuda3std6ranges3__45__cpo5ssizeE[1];
.global .align 1 .b8 _ZN34_INTERNAL_4b62943c_4_k_cu_60f7777d4cuda3std6ranges3__45__cpo8distanceE[1];
.global .align 1 .b8 _ZN34_INTERNAL_4b62943c_4_k_cu_60f7777d6thrust24THRUST_300001_SM_1000_NS8cuda_cub3parE[1];
.global .align 1 .b8 _ZN34_INTERNAL_4b62943c_4_k_cu_60f7777d6thrust24THRUST_300001_SM_1000_NS8cuda_cub10par_nosyncE[1];
.global .align 1 .b8 _ZN34_INTERNAL_4b62943c_4_k_cu_60f7777d6thrust24THRUST_300001_SM_1000_NS6system6detail10sequential3seqE[1];
.global .align 1 .b8 _ZN34_INTERNAL_4b62943c_4_k_cu_60f7777d6thrust24THRUST_300001_SM_1000_NS12placeholders2_1E[1];
.global .align 1 .b8 _ZN34_INTERNAL_4b62943c_4_k_cu_60f7777d6thrust24THRUST_300001_SM_1000_NS12placeholders2_2E[1];
.global .align 1 .b8 _ZN34_INTERNAL_4b62943c_4_k_cu_60f7777d6thrust24THRUST_300001_SM_1000_NS12placeholders2_3E[1];
.global .align 1 .b8 _ZN34_INTERNAL_4b62943c_4_k_cu_60f7777d6thrust24THRUST_300001_SM_1000_NS12placeholders2_4E[1];
.global .align 1 .b8 _ZN34_INTERNAL_4b62943c_4_k_cu_60f7777d6thrust24THRUST_300001_SM_1000_NS12placeholders2_5E[1];
.global .align 1 .b8 _ZN34_INTERNAL_4b62943c_4_k_cu_60f7777d6thrust24THRUST_300001_SM_1000_NS12placeholders2_6E[1];
.global .align 1 .b8 _ZN34_INTERNAL_4b62943c_4_k_cu_60f7777d6thrust24THRUST_300001_SM_1000_NS12placeholders2_7E[1];
.global .align 1 .b8 _ZN34_INTERNAL_4b62943c_4_k_cu_60f7777d6thrust24THRUST_300001_SM_1000_NS12placeholders2_8E[1];
.global .align 1 .b8 _ZN34_INTERNAL_4b62943c_4_k_cu_60f7777d6thrust24THRUST_300001_SM_1000_NS12placeholders2_9E[1];
.global .align 1 .b8 _ZN34_INTERNAL_4b62943c_4_k_cu_60f7777d6thrust24THRUST_300001_SM_1000_NS12placeholders3_10E[1];
.global .align 1 .b8 _ZN34_INTERNAL_4b62943c_4_k_cu_60f7777d6thrust24THRUST_300001_SM_1000_NS3seqE[1];
.extern .shared .align 16 .b8 _ZN4ares7quantum10shared_memE[];

.visible .entry _ZN3cub18CUB_300001_SM_10006detail11EmptyKernelIvEEvv()
{


	ret;

}
	// .globl	_ZN4ares7quantum30generateQuantumSignatureKernelEPfim
.visible .entry _ZN4ares7quantum30generateQuantumSignatureKernelEPfim(
	.param .u64 .ptr .align 1 _ZN4ares7quantum30generateQuantumSignatureKernelEPfim_param_0,
	.param .u32 _ZN4ares7quantum30generateQuantumSignatureKernelEPfim_param_1,
	.param .u64 _ZN4ares7quantum30generateQuantumSignatureKernelEPfim_param_2
)
{
	.reg .pred 	%p<5>;
	.reg .b32 	%r<38>;
	.reg .b32 	%f<30>;
	.reg .b64 	%rd<8>;

	ld.param.u64 	%rd1, [_ZN4ares7quantum30generateQuantumSignatureKernelEPfim_param_0];
	ld.param.u32 	%r2, [_ZN4ares7quantum30generateQuantumSignatureKernelEPfim_param_1];
	ld.param.u64 	%rd2, [_ZN4ares7quantum30generateQuantumSignatureKernelEPfim_param_2];
	mov.u32 	%r3, %ctaid.x;
	mov.u32 	%r4, %ntid.x;
	mov.u32 	%r5, %tid.x;
	mad.lo.s32 	%r1, %r3, %r4, %r5;
	setp.ge.s32 	%p1, %r1, %r2;
	@%p1 bra 	$L__BB1_2;
	cvta.to.global.u64 	%rd3, %rd1;
	cvt.s64.s32 	%rd4, %r1;
	add.s64 	%rd5, %rd2, %rd4;
	cvt.u32.u64 	%r6, %rd5;
	xor.b32  	%r7, %r6, -1429050551;
	mul.lo.s32 	%r8, %r7, 1099087573;
	{ .reg .b32 tmp; mov.b64 {tmp, %r9}, %rd5; }
	xor.b32  	%r10, %r9, -136515619;
	mad.lo.s32 	%r11, %r10, -1703105765, %r8;
	add.s32 	%r12, %r11, 6615241;
	add.s32 	%r13, %r8, 5783321;
	xor.b32  	%r14, %r8, 362436069;
	add.s32 	%r15, %r8, 123456789;
	shr.u32 	%r16, %r15, 2;
	xor.b32  	%r17, %r16, %r15;
	shl.b32 	%r18, %r13, 4;
	shl.b32 	%r19, %r17, 1;
	xor.b32  	%r20, %r18, %r19;
	xor.b32  	%r21, %r20, %r13;
	xor.b32  	%r22, %r21, %r17;
	add.s32 	%r23, %r12, %r22;
	add.s32 	%r24, %r23, 362437;
	shr.u32 	%r25, %r14, 2;
	xor.b32  	%r26, %r25, %r14;
	shl.b32 	%r27, %r22, 4;
	shl.b32 	%r28, %r26, 1;
	xor.b32  	%r29, %r28, %r27;
	xor.b32  	%r30, %r29, %r26;
	xor.b32  	%r31, %r30, %r22;
	add.s32 	%r32, %r12, %r31;
	add.s32 	%r33, %r32, 724874;
	cvt.rn.f32.u32 	%f1, %r24;
	fma.rn.f32 	%f2, %f1, 0f2F800000, 0f2F000000;
	cvt.rn.f32.u32 	%f3, %r33;
	fma.rn.f32 	%f4, %f3, 0f30C90FDB, 0f30490FDB;
	setp.lt.f32 	%p2, %f2, 0f00800000;
	mul.f32 	%f5, %f2, 0f4B000000;
	selp.f32 	%f6, %f5, %f2, %p2;
	selp.f32 	%f7, 0fC1B80000, 0f00000000, %p2;
	mov.b32 	%r34, %f6;
	add.s32 	%r35, %r34, -1059760811;
	and.b32  	%r36, %r35, -8388608;
	sub.s32 	%r37, %r34, %r36;
	mov.b32 	%f8, %r37;
	cvt.rn.f32.s32 	%f9, %r36;
	fma.rn.f32 	%f10, %f9, 0f34000000, %f7;
	add.f32 	%f11, %f8, 0fBF800000;
	fma.rn.f32 	%f12, %f11, 0fBE055027, 0f3E1039F6;
	fma.rn.f32 	%f13, %f12, %f11, 0fBDF8CDCC;
	fma.rn.f32 	%f14, %f13, %f11, 0f3E0F2955;
	fma.rn.f32 	%f15, %f14, %f11, 0fBE2AD8B9;
	fma.rn.f32 	%f16, %f15, %f11, 0f3E4CED0B;
	fma.rn.f32 	%f17, %f16, %f11, 0fBE7FFF22;
	fma.rn.f32 	%f18, %f17, %f11, 0f3EAAAA78;
	fma.rn.f32 	%f19, %f18, %f11, 0fBF000000;
	mul.f32 	%f20, %f11, %f19;
	fma.rn.f32 	%f21, %f20, %f11, %f11;
	fma.rn.f32 	%f22, %f10, 0f3F317218, %f21;
	setp.gt.u32 	%p3, %r34, 2139095039;
	fma.rn.f32 	%f23, %f6, 0f7F800000, 0f7F800000;
	selp.f32 	%f24, %f23, %f22, %p3;
	setp.eq.f32 	%p4, %f6, 0f00000000;
	mul.f32 	%f25, %f24, 0fC0000000;
	selp.f32 	%f26, 0f7F800000, %f25, %p4;
	sqrt.rn.f32 	%f27, %f26;
	sin.approx.f32 	%f28, %f4;
	mul.f32 	%f29, %f27, %f28;
	mul.wide.s32 	%rd6, %r1, 4;
	add.s64 	%rd7, %rd3, %rd6;
	st.global.f32 	[%rd7], %f29;
$L__BB1_2:
	ret;

}
	// .globl	_ZN4ares7quantum25quantum_q_learning_kernelEPfPKjS3_PKfS5_jjff
.visible .entry _ZN4ares7quantum25quantum_q_learning_kernelEPfPKjS3_PKfS5_jjff(
	.param .u64 .ptr .align 1 _ZN4ares7quantum25quantum_q_learning_kernelEPfPKjS3_PKfS5_jjff_param_0,
	.param .u64 .ptr .align 1 _ZN4ares7quantum25quantum_q_learning_kernelEPfPKjS3_PKfS5_jjff_param_1,
	.param .u64 .ptr .align 1 _ZN4ares7quantum25quantum_q_learning_kernelEPfPKjS3_PKfS5_jjff_param_2,
	.param .u64 .ptr .align 1 _ZN4ares7quantum25quantum_q_learning_kernelEPfPKjS3_PKfS5_jjff_param_3,
	.param .u64 .ptr .align 1 _ZN4ares7quantum25quantum_q_learning_kernelEPfPKjS3_PKfS5_jjff_param_4,
	.param .u32 _ZN4ares7quantum25quantum_q_learning_kernelEPfPKjS3_PKfS5_jjff_param_5,
	.param .u32 _ZN4ares7quantum25quantum_q_learning_kernelEPfPKjS3_PKfS5_jjff_param_6,
	.param .f32 _ZN4ares7quantum25quantum_q_learning_kernelEPfPKjS3_PKfS5_jjff_param_7,
	.param .f32 _ZN4ares7quantum25quantum_q_learning_kernelEPfPKjS3_PKfS5_jjff_param_8
)
{
	.reg .pred 	%p<3>;
	.reg .b32 	%r<13>;
	.reg .b32 	%f<9>;
	.reg .b64 	%rd<18>;

	ld.param.u64 	%rd2, [_ZN4ares7quantum25quantum_q_learning_kernelEPfPKjS3_PKfS5_jjff_param_0];
	ld.param.u64 	%rd3, [_ZN4ares7quantum25quantum_q_learning_kernelEPfPKjS3_PKfS5_jjff_param_1];
	ld.param.u64 	%rd4, [_ZN4ares7quantum25quantum_q_learning_kernelEPfPKjS3_PKfS5_jjff_param_2];
	ld.param.u64 	%rd5, [_ZN4ares7quantum25quantum_q_learning_kernelEPfPKjS3_PKfS5_jjff_param_3];
	ld.param.u64 	%rd6, [_ZN4ares7quantum25quantum_q_learning_kernelEPfPKjS3_PKfS5_jjff_param_4];
	ld.param.u32 	%r3, [_ZN4ares7quantum25quantum_q_learning_kernelEPfPKjS3_PKfS5_jjff_param_5];
	ld.param.u32 	%r2, [_ZN4ares7quantum25quantum_q_learning_kernelEPfPKjS3_PKfS5_jjff_param_6];
	ld.param.f32 	%f2, [_ZN4ares7quantum25quantum_q_learning_kernelEPfPKjS3_PKfS5_jjff_param_7];
	ld.param.f32 	%f3, [_ZN4ares7quantum25quantum_q_learning_kernelEPfPKjS3_PKfS5_jjff_param_8];
	mov.u32 	%r4, %ctaid.x;
	mov.u32 	%r5, %ntid.x;
	mov.u32 	%r6, %tid.x;
	mad.lo.s32 	%r1, %r4, %r5, %r6;
	setp.ge.u32 	%p1, %r1, %r3;
	@%p1 bra 	$L__BB2_3;
	cvta.to.global.u64 	%rd7, %rd3;
	cvta.to.global.u64 	%rd8, %rd4;
	cvta.to.global.u64 	%rd9, %rd5;
	cvta.to.global.u64 	%rd10, %rd6;
	cvta.to.global.u64 	%rd11, %rd2;
	mul.wide.u32 	%rd12, %r1, 4;
	add.s64 	%rd13, %rd7, %rd12;
	ld.global.nc.u32 	%r7, [%rd13];
	add.s64 	%rd14, %rd8, %rd12;
	ld.global.nc.u32 	%r8, [%rd14];
	add.s64 	%rd15, %rd9, %rd12;
	ld.global.nc.f32 	%f4, [%rd15];
	add.s64 	%rd16, %rd10, %rd12;
	ld.global.nc.f32 	%f5, [%rd16];
	mad.lo.s32 	%r9, %r7, %r2, %r8;
	mul.wide.u32 	%rd17, %r9, 4;
	add.s64 	%rd1, %rd11, %rd17;
	fma.rn.f32 	%f1, %f3, %f5, %f4;
$L__BB2_2:
	ld.global.f32 	%f6, [%rd1];
	sub.f32 	%f7, %f1, %f6;
	fma.rn.f32 	%f8, %f2, %f7, %f6;
	mov.b32 	%r10, %f6;
	mov.b32 	%r11, %f8;
	atom.relaxed.global.cas.b32 	%r12, [%rd1], %r10, %r11;
	setp.ne.s32 	%p2, %r12, %r10;
	@%p2 bra 	$L__BB2_2;
$L__BB2_3:
	ret;

}
	// .globl	_ZN4ares7quantum32optimizedHomomorphicMatMulKernelEPmS1_S1_jjjmj
.visible .entry _ZN4ares7quantum32optimizedHomomorphicMatMulKernelEPmS1_S1_jjjmj(
	.param .u64 .ptr .align 1 _ZN4ares7quantum32optimizedHomomorphicMatMulKernelEPmS1_S1_jjjmj_param_0,
	.param .u64 .ptr .align 1 _ZN4ares7quantum32optimizedHomomorphicMatMulKernelEPmS1_S1_jjjmj_param_1,
	.param .u64 .ptr .align 1 _ZN4ares7quantum32optimizedHomomorphicMatMulKernelEPmS1_S1_jjjmj_param_2,
	.param .u32 _ZN4ares7quantum32optimizedHomomorphicMatMulKernelEPmS1_S1_jjjmj_param_3,
	.param .u32 _ZN4ares7quantum32optimizedHomomorphicMatMulKernelEPmS1_S1_jjjmj_param_4,
	.param .u32 _ZN4ares7quantum32optimizedHomomorphicMatMulKernelEPmS1_S1_jjjmj_param_5,
	.param .u64 _ZN4ares7quantum32optimizedHomomorphicMatMulKernelEPmS1_S1_jjjmj_param_6,
	.param .u32 _ZN4ares7quantum32optimizedHomomorphicMatMulKernelEPmS1_S1_jjjmj_param_7
)
{
	.reg .pred 	%p<23>;
	.reg .b32 	%r<125>;
	.reg .b64 	%rd<155>;

	ld.param.u64 	%rd44, [_ZN4ares7quantum32optimizedHomomorphicMatMulKernelEPmS1_S1_jjjmj_param_0];
	ld.param.u64 	%rd45, [_ZN4ares7quantum32optimizedHomomorphicMatMulKernelEPmS1_S1_jjjmj_param_1];
	ld.param.u64 	%rd46, [_ZN4ares7quantum32optimizedHomomorphicMatMulKernelEPmS1_S1_jjjmj_param_2];
	ld.param.u32 	%r37, [_ZN4ares7quantum32optimizedHomomorphicMatMulKernelEPmS1_S1_jjjmj_param_3];
	ld.param.u32 	%r38, [_ZN4ares7quantum32optimizedHomomorphicMatMulKernelEPmS1_S1_jjjmj_param_4];
	ld.param.u32 	%r39, [_ZN4ares7quantum32optimizedHomomorphicMatMulKernelEPmS1_S1_jjjmj_param_5];
	ld.param.u64 	%rd47, [_ZN4ares7quantum32optimizedHomomorphicMatMulKernelEPmS1_S1_jjjmj_param_6];
	ld.param.u32 	%r40, [_ZN4ares7quantum32optimizedHomomorphicMatMulKernelEPmS1_S1_jjjmj_param_7];
	mov.u32 	%r1, %ntid.x;
	mov.u32 	%r2, %ntid.y;
	mov.u32 	%r41, %ctaid.y;
	mov.u32 	%r3, %tid.y;
	mad.lo.s32 	%r4, %r41, %r2, %r3;
	mov.u32 	%r42, %ctaid.x;
	mov.u32 	%r5, %tid.x;
	mad.lo.s32 	%r6, %r42, %r1, %r5;
	add.s32 	%r43, %r1, %r39;
	add.s32 	%r7, %r43, -1;
	setp.gt.u32 	%p1, %r1, %r7;
	mov.b64 	%rd153, 0;
	@%p1 bra 	$L__BB3_36;
	mul.lo.s32 	%r45, %r1, %r2;
	shl.b32 	%r19, %r45, 3;
	mov.u32 	%r46, _ZN4ares7quantum10shared_memE;
	add.s32 	%r8, %r46, %r19;
	mul.lo.s32 	%r9, %r3, %r1;
	add.s32 	%r47, %r9, %r5;
	shl.b32 	%r48, %r47, 3;
	add.s32 	%r10, %r46, %r48;
	mul.lo.s32 	%r11, %r39, %r4;
	add.s32 	%r12, %r8, %r48;
	sub.s32 	%r49, 64, %r40;
	cvt.u64.u32 	%rd1, %r49;
	cvt.u64.u32 	%rd2, %r40;
	and.b32  	%r13, %r1, 2044;
	div.u32 	%r50, %r7, %r1;
	max.u32 	%r14, %r50, 1;
	shl.b32 	%r51, %r2, 3;
	add.s32 	%r52, %r51, 8;
	mul.lo.s32 	%r15, %r1, %r52;
	shl.b32 	%r53, %r5, 3;
	add.s32 	%r16, %r46, %r53;
	add.s32 	%r54, %r51, 16;
	mul.lo.s32 	%r17, %r1, %r54;
	add.s32 	%r55, %r51, 24;
	mul.lo.s32 	%r18, %r1, %r55;
	shl.b32 	%r56, %r9, 3;
	add.s32 	%r57, %r56, %r46;
	add.s32 	%r20, %r57, 16;
	cvta.to.global.u64 	%rd3, %rd44;
	cvta.to.global.u64 	%rd4, %rd45;
	mov.b64 	%rd153, 0;
	mov.b32 	%r119, 0;
$L__BB3_2:
	setp.ge.u32 	%p2, %r4, %r37;
	mov.b64 	%rd141, 0;
	@%p2 bra 	$L__BB3_5;
	mad.lo.s32 	%r22, %r119, %r1, %r5;
	setp.ge.u32 	%p3, %r22, %r39;
	@%p3 bra 	$L__BB3_5;
	add.s32 	%r58, %r22, %r11;
	mul.wide.u32 	%rd52, %r58, 8;
	add.s64 	%rd53, %rd3, %rd52;
	ld.global.u64 	%rd141, [%rd53];
$L__BB3_5:
	setp.ge.u32 	%p4, %r6, %r38;
	st.shared.u64 	[%r10], %rd141;
	mov.b64 	%rd142, 0;
	@%p4 bra 	$L__BB3_8;
	mad.lo.s32 	%r23, %r119, %r2, %r3;
	setp.ge.u32 	%p5, %r23, %r39;
	@%p5 bra 	$L__BB3_8;
	mad.lo.s32 	%r59, %r23, %r38, %r6;
	mul.wide.u32 	%rd56, %r59, 8;
	add.s64 	%rd57, %rd4, %rd56;
	ld.global.u64 	%rd142, [%rd57];
$L__BB3_8:
	and.b32  	%r61, %r1, -4;
	neg.s32 	%r122, %r61;
	setp.lt.u32 	%p6, %r1, 4;
	st.shared.u64 	[%r12], %rd142;
	bar.sync 	0;
	mov.b32 	%r124, 0;
	mov.u32 	%r120, %r20;
	mov.u32 	%r121, %r16;
	@%p6 bra 	$L__BB3_22;
$L__BB3_9:
	.pragma "nounroll";
	ld.shared.u64 	%rd59, [%r120+-16];
	add.s32 	%r62, %r121, %r19;
	ld.shared.u64 	%rd60, [%r62];
	mul.lo.s64 	%rd61, %rd60, %rd59;
	mul.hi.u64 	%rd62, %rd59, %rd60;
	cvt.u32.u64 	%r63, %rd1;
	shl.b64 	%rd63, %rd62, %r63;
	cvt.u32.u64 	%r64, %rd2;
	shr.u64 	%rd64, %rd61, %r64;
	or.b64  	%rd65, %rd63, %rd64;
	add.s64 	%rd66, %rd61, %rd153;
	mul.lo.s64 	%rd67, %rd65, %rd47;
	sub.s64 	%rd11, %rd66, %rd67;
	or.b64  	%rd68, %rd11, %rd47;
	and.b64  	%rd69, %rd68, -4294967296;
	setp.ne.s64 	%p7, %rd69, 0;
	@%p7 bra 	$L__BB3_11;
	cvt.u32.u64 	%r65, %rd47;
	cvt.u32.u64 	%r66, %rd11;
	rem.u32 	%r67, %r66, %r65;
	cvt.u64.u32 	%rd144, %r67;
	bra.uni 	$L__BB3_12;
$L__BB3_11:
	rem.u64 	%rd144, %rd11, %rd47;
$L__BB3_12:
	ld.shared.u64 	%rd70, [%r120+-8];
	add.s32 	%r68, %r121, %r15;
	ld.shared.u64 	%rd71, [%r68];
	mul.lo.s64 	%rd72, %rd71, %rd70;
	mul.hi.u64 	%rd73, %rd70, %rd71;
	shl.b64 	%rd74, %rd73, %r63;
	shr.u64 	%rd75, %rd72, %r64;
	or.b64  	%rd76, %rd74, %rd75;
	add.s64 	%rd77, %rd72, %rd144;
	mul.lo.s64 	%rd78, %rd76, %rd47;
	sub.s64 	%rd15, %rd77, %rd78;
	or.b64  	%rd79, %rd15, %rd47;
	and.b64  	%rd80, %rd79, -4294967296;
	setp.ne.s64 	%p8, %rd80, 0;
	@%p8 bra 	$L__BB3_14;
	cvt.u32.u64 	%r71, %rd47;
	cvt.u32.u64 	%r72, %rd15;
	rem.u32 	%r73, %r72, %r71;
	cvt.u64.u32 	%rd145, %r73;
	bra.uni 	$L__BB3_15;
$L__BB3_14:
	rem.u64 	%rd145, %rd15, %rd47;
$L__BB3_15:
	ld.shared.u64 	%rd81, [%r120];
	add.s32 	%r74, %r121, %r17;
	ld.shared.u64 	%rd82, [%r74];
	mul.lo.s64 	%rd83, %rd82, %rd81;
	mul.hi.u64 	%rd84, %rd81, %rd82;
	shl.b64 	%rd85, %rd84, %r63;
	shr.u64 	%rd86, %rd83, %r64;
	or.b64  	%rd87, %rd85, %rd86;
	add.s64 	%rd88, %rd83, %rd145;
	mul.lo.s64 	%rd89, %rd87, %rd47;
	sub.s64 	%rd19, %rd88, %rd89;
	or.b64  	%rd90, %rd19, %rd47;
	and.b64  	%rd91, %rd90, -4294967296;
	setp.ne.s64 	%p9, %rd91, 0;
	@%p9 bra 	$L__BB3_17;
	cvt.u32.u64 	%r77, %rd47;
	cvt.u32.u64 	%r78, %rd19;
	rem.u32 	%r79, %r78, %r77;
	cvt.u64.u32 	%rd146, %r79;
	bra.uni 	$L__BB3_18;
$L__BB3_17:
	rem.u64 	%rd146, %rd19, %rd47;
$L__BB3_18:
	ld.shared.u64 	%rd92, [%r120+8];
	add.s32 	%r80, %r121, %r18;
	ld.shared.u64 	%rd93, [%r80];
	mul.lo.s64 	%rd94, %rd93, %rd92;
	mul.hi.u64 	%rd95, %rd92, %rd93;
	shl.b64 	%rd96, %rd95, %r63;
	shr.u64 	%rd97, %rd94, %r64;
	or.b64  	%rd98, %rd96, %rd97;
	add.s64 	%rd99, %rd94, %rd146;
	mul.lo.s64 	%rd100, %rd98, %rd47;
	sub.s64 	%rd23, %rd99, %rd100;
	or.b64  	%rd101, %rd23, %rd47;
	and.b64  	%rd102, %rd101, -4294967296;
	setp.ne.s64 	%p10, %rd102, 0;
	@%p10 bra 	$L__BB3_20;
	cvt.u32.u64 	%r83, %rd47;
	cvt.u32.u64 	%r84, %rd23;
	rem.u32 	%r85, %r84, %r83;
	cvt.u64.u32 	%rd153, %r85;
	bra.uni 	$L__BB3_21;
$L__BB3_20:
	rem.u64 	%rd153, %rd23, %rd47;
$L__BB3_21:
	add.s32 	%r122, %r122, 4;
	shl.b32 	%r86, %r1, 5;
	add.s32 	%r121, %r121, %r86;
	add.s32 	%r120, %r120, 32;
	setp.ne.s32 	%p11, %r122, 0;
	mov.u32 	%r124, %r13;
	@%p11 bra 	$L__BB3_9;
$L__BB3_22:
	and.b32  	%r87, %r1, 3;
	setp.eq.s32 	%p12, %r87, 0;
	@%p12 bra 	$L__BB3_35;
	setp.eq.s32 	%p13, %r87, 1;
	@%p13 bra 	$L__BB3_31;
	add.s32 	%r88, %r124, %r9;
	shl.b32 	%r89, %r88, 3;
	mov.u32 	%r90, _ZN4ares7quantum10shared_memE;
	add.s32 	%r32, %r90, %r89;
	ld.shared.u64 	%rd104, [%r32];
	mad.lo.s32 	%r91, %r124, %r1, %r5;
	shl.b32 	%r92, %r91, 3;
	add.s32 	%r33, %r8, %r92;
	ld.shared.u64 	%rd105, [%r33];
	mul.lo.s64 	%rd106, %rd105, %rd104;
	mul.hi.u64 	%rd107, %rd104, %rd105;
	cvt.u32.u64 	%r93, %rd1;
	shl.b64 	%rd108, %rd107, %r93;
	cvt.u32.u64 	%r94, %rd2;
	shr.u64 	%rd109, %rd106, %r94;
	or.b64  	%rd110, %rd108, %rd109;
	add.s64 	%rd111, %rd106, %rd153;
	mul.lo.s64 	%rd112, %rd110, %rd47;
	sub.s64 	%rd29, %rd111, %rd112;
	or.b64  	%rd113, %rd29, %rd47;
	and.b64  	%rd114, %rd113, -4294967296;
	setp.ne.s64 	%p14, %rd114, 0;
	@%p14 bra 	$L__BB3_26;
	cvt.u32.u64 	%r95, %rd47;
	cvt.u32.u64 	%r96, %rd29;
	rem.u32 	%r97, %r96, %r95;
	cvt.u64.u32 	%rd149, %r97;
	bra.uni 	$L__BB3_27;
$L__BB3_26:
	rem.u64 	%rd149, %rd29, %rd47;
$L__BB3_27:
	ld.shared.u64 	%rd115, [%r32+8];
	shl.b32 	%r98, %r1, 3;
	add.s32 	%r99, %r33, %r98;
	ld.shared.u64 	%rd116, [%r99];
	mul.lo.s64 	%rd117, %rd116, %rd115;
	mul.hi.u64 	%rd118, %rd115, %rd116;
	shl.b64 	%rd119, %rd118, %r93;
	shr.u64 	%rd120, %rd117, %r94;
	or.b64  	%rd121, %rd119, %rd120;
	add.s64 	%rd122, %rd117, %rd149;
	mul.lo.s64 	%rd123, %rd121, %rd47;
	sub.s64 	%rd33, %rd122, %rd123;
	or.b64  	%rd124, %rd33, %rd47;
	and.b64  	%rd125, %rd124, -4294967296;
	setp.ne.s64 	%p15, %rd125, 0;
	@%p15 bra 	$L__BB3_29;
	cvt.u32.u64 	%r102, %rd47;
	cvt.u32.u64 	%r103, %rd33;
	rem.u32 	%r104, %r103, %r102;
	cvt.u64.u32 	%rd153, %r104;
	bra.uni 	$L__BB3_30;
$L__BB3_29:
	rem.u64 	%rd153, %rd33, %rd47;
$L__BB3_30:
	add.s32 	%r124, %r124, 2;
$L__BB3_31:
	and.b32  	%r105, %r1, 1;
	setp.eq.b32 	%p16, %r105, 1;
	not.pred 	%p17, %p16;
	@%p17 bra 	$L__BB3_35;
	add.s32 	%r106, %r124, %r9;
	shl.b32 	%r107, %r106, 3;
	mov.u32 	%r108, _ZN4ares7quantum10shared_memE;
	add.s32 	%r109, %r108, %r107;
	ld.shared.u64 	%rd126, [%r109];
	mad.lo.s32 	%r110, %r124, %r1, %r5;
	shl.b32 	%r111, %r110, 3;
	add.s32 	%r112, %r8, %r111;
	ld.shared.u64 	%rd127, [%r112];
	mul.lo.s64 	%rd128, %rd127, %rd126;
	mul.hi.u64 	%rd129, %rd126, %rd127;
	cvt.u32.u64 	%r113, %rd1;
	shl.b64 	%rd130, %rd129, %r113;
	cvt.u32.u64 	%r114, %rd2;
	shr.u64 	%rd131, %rd128, %r114;
	or.b64  	%rd132, %rd130, %rd131;
	add.s64 	%rd133, %rd128, %rd153;
	mul.lo.s64 	%rd134, %rd132, %rd47;
	sub.s64 	%rd39, %rd133, %rd134;
	or.b64  	%rd135, %rd39, %rd47;
	and.b64  	%rd136, %rd135, -4294967296;
	setp.ne.s64 	%p18, %rd136, 0;
	@%p18 bra 	$L__BB3_34;
	cvt.u32.u64 	%r115, %rd47;
	cvt.u32.u64 	%r116, %rd39;
	rem.u32 	%r117, %r116, %r115;
	cvt.u64.u32 	%rd153, %r117;
	bra.uni 	$L__BB3_35;
$L__BB3_34:
	rem.u64 	%rd153, %rd39, %rd47;
$L__BB3_35:
	bar.sync 	0;
	add.s32 	%r119, %r119, 1;
	setp.ne.s32 	%p19, %r119, %r14;
	@%p19 bra 	$L__BB3_2;
$L__BB3_36:
	setp.ge.u32 	%p20, %r4, %r37;
	setp.ge.u32 	%p21, %r6, %r38;
	or.pred  	%p22, %p20, %p21;
	@%p22 bra 	$L__BB3_38;
	mad.lo.s32 	%r118, %r38, %r4, %r6;
	cvta.to.global.u64 	%rd137, %rd46;
	mul.wide.u32 	%rd138, %r118, 8;
	add.s64 	%rd139, %rd137, %rd138;
	st.global.u64 	[%rd139], %rd153;
$L__BB3_38:
	ret;

}
	// .globl	_ZN4ares7quantum17computeMaxQValuesEPKfPKjPfjj
.visible .entry _ZN4ares7quantum17computeMaxQValuesEPKfPKjPfjj(
	.param .u64 .ptr .align 1 _ZN4ares7quantum17computeMaxQValuesEPKfPKjPfjj_param_0,
	.param .u64 .ptr .align 1 _ZN4ares7quantum17computeMaxQValuesEPKfPKjPfjj_param_1,
	.param .u64 .ptr .align 1 _ZN4ares7quantum17computeMaxQValuesEPKfPKjPfjj_param_2,
	.param .u32 _ZN4ares7quantum17computeMaxQValuesEPKfPKjPfjj_param_3,
	.param .u32 _ZN4ares7quantum17computeMaxQValuesEPKfPKjPfjj_param_4
)
{
	.reg .pred 	%p<11>;
	.reg .b32 	%r<71>;
	.reg .b32 	%f<81>;
	.reg .b64 	%rd<71>;

	ld.param.u64 	%rd4, [_ZN4ares7quantum17computeMaxQValuesEPKfPKjPfjj_param_0];
	ld.param.u64 	%rd2, [_ZN4ares7quantum17computeMaxQValuesEPKfPKjPfjj_param_1];
	ld.param.u64 	%rd3, [_ZN4ares7quantum17computeMaxQValuesEPKfPKjPfjj_param_2];
	ld.param.u32 	%r27, [_ZN4ares7quantum17computeMaxQValuesEPKfPKjPfjj_param_3];
	ld.param.u32 	%r26, [_ZN4ares7quantum17computeMaxQValuesEPKfPKjPfjj_param_4];
	cvta.to.global.u64 	%rd1, %rd4;
	mov.u32 	%r28, %ctaid.x;
	mov.u32 	%r29, %ntid.x;
	mov.u32 	%r30, %tid.x;
	mad.lo.s32 	%r1, %r28, %r29, %r30;
	setp.ge.u32 	%p1, %r1, %r27;
	@%p1 bra 	$L__BB4_16;
	cvta.to.global.u64 	%rd5, %rd2;
	mul.wide.u32 	%rd6, %r1, 4;
	add.s64 	%rd7, %rd5, %rd6;
	ld.global.u32 	%r31, [%rd7];
	mul.lo.s32 	%r2, %r31, %r26;
	mul.wide.u32 	%rd8, %r2, 4;
	add.s64 	%rd9, %rd1, %rd8;
	ld.global.f32 	%f80, [%rd9];
	setp.lt.u32 	%p2, %r26, 2;
	@%p2 bra 	$L__BB4_15;
	add.s32 	%r3, %r26, -1;
	add.s32 	%r33, %r26, -2;
	and.b32  	%r4, %r3, 15;
	setp.lt.u32 	%p3, %r33, 15;
	mov.b32 	%r67, 1;
	@%p3 bra 	$L__BB4_6;
	and.b32  	%r35, %r3, -16;
	neg.s32 	%r65, %r35;
	mov.b32 	%r64, 8;
	mov.u32 	%r63, %r2;
$L__BB4_4:
	.pragma "nounroll";
	add.s32 	%r36, %r63, 1;
	mul.wide.u32 	%rd10, %r36, 4;
	add.s64 	%rd11, %rd1, %rd10;
	ld.global.f32 	%f16, [%rd11];
	max.f32 	%f17, %f80, %f16;
	add.s32 	%r37, %r63, 2;
	mul.wide.u32 	%rd12, %r37, 4;
	add.s64 	%rd13, %rd1, %rd12;
	ld.global.f32 	%f18, [%rd13];
	max.f32 	%f19, %f17, %f18;
	add.s32 	%r38, %r63, 3;
	mul.wide.u32 	%rd14, %r38, 4;
	add.s64 	%rd15, %rd1, %rd14;
	ld.global.f32 	%f20, [%rd15];
	max.f32 	%f21, %f19, %f20;
	add.s32 	%r39, %r63, 4;
	mul.wide.u32 	%rd16, %r39, 4;
	add.s64 	%rd17, %rd1, %rd16;
	ld.global.f32 	%f22, [%rd17];
	max.f32 	%f23, %f21, %f22;
	add.s32 	%r40, %r63, 5;
	mul.wide.u32 	%rd18, %r40, 4;
	add.s64 	%rd19, %rd1, %rd18;
	ld.global.f32 	%f24, [%rd19];
	max.f32 	%f25, %f23, %f24;
	add.s32 	%r41, %r63, 6;
	mul.wide.u32 	%rd20, %r41, 4;
	add.s64 	%rd21, %rd1, %rd20;
	ld.global.f32 	%f26, [%rd21];
	max.f32 	%f27, %f25, %f26;
	add.s32 	%r42, %r63, 7;
	mul.wide.u32 	%rd22, %r42, 4;
	add.s64 	%rd23, %rd1, %rd22;
	ld.global.f32 	%f28, [%rd23];
	max.f32 	%f29, %f27, %f28;
	add.s32 	%r43, %r63, 8;
	mul.wide.u32 	%rd24, %r43, 4;
	add.s64 	%rd25, %rd1, %rd24;
	ld.global.f32 	%f30, [%rd25];
	max.f32 	%f31, %f29, %f30;
	add.s32 	%r44, %r63, 9;
	mul.wide.u32 	%rd26, %r44, 4;
	add.s64 	%rd27, %rd1, %rd26;
	ld.global.f32 	%f32, [%rd27];
	max.f32 	%f33, %f31, %f32;
	add.s32 	%r45, %r63, 10;
	mul.wide.u32 	%rd28, %r45, 4;
	add.s64 	%rd29, %rd1, %rd28;
	ld.global.f32 	%f34, [%rd29];
	max.f32 	%f35, %f33, %f34;
	add.s32 	%r46, %r63, 11;
	mul.wide.u32 	%rd30, %r46, 4;
	add.s64 	%rd31, %rd1, %rd30;
	ld.global.f32 	%f36, [%rd31];
	max.f32 	%f37, %f35, %f36;
	add.s32 	%r47, %r63, 12;
	mul.wide.u32 	%rd32, %r47, 4;
	add.s64 	%rd33, %rd1, %rd32;
	ld.global.f32 	%f38, [%rd33];
	max.f32 	%f39, %f37, %f38;
	add.s32 	%r48, %r63, 13;
	mul.wide.u32 	%rd34, %r48, 4;
	add.s64 	%rd35, %rd1, %rd34;
	ld.global.f32 	%f40, [%rd35];
	max.f32 	%f41, %f39, %f40;
	add.s32 	%r49, %r63, 14;
	mul.wide.u32 	%rd36, %r49, 4;
	add.s64 	%rd37, %rd1, %rd36;
	ld.global.f32 	%f42, [%rd37];
	max.f32 	%f43, %f41, %f42;
	add.s32 	%r50, %r63, 15;
	mul.wide.u32 	%rd38, %r50, 4;
	add.s64 	%rd39, %rd1, %rd38;
	ld.global.f32 	%f44, [%rd39];
	max.f32 	%f45, %f43, %f44;
	add.s32 	%r63, %r63, 16;
	mul.wide.u32 	%rd40, %r63, 4;
	add.s64 	%rd41, %rd1, %rd40;
	ld.global.f32 	%f46, [%rd41];
	max.f32 	%f80, %f45, %f46;
	add.s32 	%r65, %r65, 16;
	add.s32 	%r64, %r64, 16;
	setp.ne.s32 	%p4, %r65, 0;
	@%p4 bra 	$L__BB4_4;
	add.s32 	%r67, %r64, -7;
$L__BB4_6:
	setp.eq.s32 	%p5, %r4, 0;
	@%p5 bra 	$L__BB4_15;
	and.b32  	%r14, %r3, 7;
	setp.lt.u32 	%p6, %r4, 8;
	@%p6 bra 	$L__BB4_9;
	add.s32 	%r51, %r67, %r2;
	mul.wide.u32 	%rd42, %r51, 4;
	add.s64 	%rd43, %rd1, %rd42;
	ld.global.f32 	%f48, [%rd43];
	max.f32 	%f49, %f80, %f48;
	add.s32 	%r52, %r51, 1;
	mul.wide.u32 	%rd44, %r52, 4;
	add.s64 	%rd45, %rd1, %rd44;
	ld.global.f32 	%f50, [%rd45];
	max.f32 	%f51, %f49, %f50;
	add.s32 	%r53, %r51, 2;
	mul.wide.u32 	%rd46, %r53, 4;
	add.s64 	%rd47, %rd1, %rd46;
	ld.global.f32 	%f52, [%rd47];
	max.f32 	%f53, %f51, %f52;
	add.s32 	%r54, %r51, 3;
	mul.wide.u32 	%rd48, %r54, 4;
	add.s64 	%rd49, %rd1, %rd48;
	ld.global.f32 	%f54, [%rd49];
	max.f32 	%f55, %f53, %f54;
	add.s32 	%r55, %r51, 4;
	mul.wide.u32 	%rd50, %r55, 4;
	add.s64 	%rd51, %rd1, %rd50;
	ld.global.f32 	%f56, [%rd51];
	max.f32 	%f57, %f55, %f56;
	add.s32 	%r56, %r51, 5;
	mul.wide.u32 	%rd52, %r56, 4;
	add.s64 	%rd53, %rd1, %rd52;
	ld.global.f32 	%f58, [%rd53];
	max.f32 	%f59, %f57, %f58;
	add.s32 	%r57, %r51, 6;
	mul.wide.u32 	%rd54, %r57, 4;
	add.s64 	%rd55, %rd1, %rd54;
	ld.global.f32 	%f60, [%rd55];
	max.f32 	%f61, %f59, %f60;
	add.s32 	%r58, %r51, 7;
	mul.wide.u32 	%rd56, %r58, 4;
	add.s64 	%rd57, %rd1, %rd56;
	ld.global.f32 	%f62, [%rd57];
	max.f32 	%f80, %f61, %f62;
	add.s32 	%r67, %r67, 8;
$L__BB4_9:
	setp.eq.s32 	%p7, %r14, 0;
	@%p7 bra 	$L__BB4_15;
	and.b32  	%r17, %r3, 3;
	setp.lt.u32 	%p8, %r14, 4;
	@%p8 bra 	$L__BB4_12;
	add.s32 	%r59, %r67, %r2;
	mul.wide.u32 	%rd58, %r59, 4;
	add.s64 	%rd59, %rd1, %rd58;
	ld.global.f32 	%f64, [%rd59];
	max.f32 	%f65, %f80, %f64;
	add.s32 	%r60, %r59, 1;
	mul.wide.u32 	%rd60, %r60, 4;
	add.s64 	%rd61, %rd1, %rd60;
	ld.global.f32 	%f66, [%rd61];
	max.f32 	%f67, %f65, %f66;
	add.s32 	%r61, %r59, 2;
	mul.wide.u32 	%rd62, %r61, 4;
	add.s64 	%rd63, %rd1, %rd62;
	ld.global.f32 	%f68, [%rd63];
	max.f32 	%f69, %f67, %f68;
	add.s32 	%r62, %r59, 3;
	mul.wide.u32 	%rd64, %r62, 4;
	add.s64 	%rd65, %rd1, %rd64;
	ld.global.f32 	%f70, [%rd65];
	max.f32 	%f80, %f69, %f70;
	add.s32 	%r67, %r67, 4;
$L__BB4_12:
	setp.eq.s32 	%p9, %r17, 0;
	@%p9 bra 	$L__BB4_15;
	add.s32 	%r70, %r67, %r2;
	neg.s32 	%r69, %r17;
$L__BB4_14:
	.pragma "nounroll";
	mul.wide.u32 	%rd66, %r70, 4;
	add.s64 	%rd67, %rd1, %rd66;
	ld.global.f32 	%f71, [%rd67];
	max.f32 	%f80, %f80, %f71;
	add.s32 	%r70, %r70, 1;
	add.s32 	%r69, %r69, 1;
	setp.ne.s32 	%p10, %r69, 0;
	@%p10 bra 	$L__BB4_14;
$L__BB4_15:
	cvta.to.global.u64 	%rd68, %rd3;
	add.s64 	%rd70, %rd68, %rd6;
	st.global.f32 	[%rd70], %f80;
$L__BB4_16:
	ret;

}
	// .globl	_ZN4ares7quantum28initializeRandomStatesKernelEP17curandStateXORWOWmi
.visible .entry _ZN4ares7quantum28initializeRandomStatesKernelEP17curandStateXORWOWmi(
	.param .u64 .ptr .align 1 _ZN4ares7quantum28initializeRandomStatesKernelEP17curandStateXORWOWmi_param_0,
	.param .u64 _ZN4ares7quantum28initializeRandomStatesKernelEP17curandStateXORWOWmi_param_1,
	.param .u32 _ZN4ares7quantum28initializeRandomStatesKernelEP17curandStateXORWOWmi_param_2
)
{
	.reg .pred 	%p<25>;
	.reg .b32 	%r<414>;
	.reg .b64 	%rd<19>;

	ld.param.u64 	%rd8, [_ZN4ares7quantum28initializeRandomStatesKernelEP17curandStateXORWOWmi_param_0];
	ld.param.u64 	%rd9, [_ZN4ares7quantum28initializeRandomStatesKernelEP17curandStateXORWOWmi_param_1];
	ld.param.u32 	%r183, [_ZN4ares7quantum28initializeRandomStatesKernelEP17curandStateXORWOWmi_param_2];
	mov.u32 	%r184, %ctaid.x;
	mov.u32 	%r185, %ntid.x;
	mov.u32 	%r186, %tid.x;
	mad.lo.s32 	%r1, %r184, %r185, %r186;
	setp.ge.s32 	%p1, %r1, %r183;
	@%p1 bra 	$L__BB5_44;
	cvta.to.global.u64 	%rd10, %rd8;
	cvt.s64.s32 	%rd18, %r1;
	mul.wide.s32 	%rd11, %r1, 48;
	add.s64 	%rd2, %rd10, %rd11;
	cvt.u32.u64 	%r187, %rd9;
	xor.b32  	%r188, %r187, -1429050551;
	mul.lo.s32 	%r189, %r188, 1099087573;
	{ .reg .b32 tmp; mov.b64 {tmp, %r190}, %rd9; }
	xor.b32  	%r191, %r190, -136515619;
	mul.lo.s32 	%r192, %r191, -1703105765;
	add.s32 	%r193, %r189, %r192;
	add.s32 	%r194, %r193, 6615241;
	add.s32 	%r195, %r189, 123456789;
	st.global.v2.u32 	[%rd2], {%r194, %r195};
	xor.b32  	%r196, %r189, 362436069;
	add.s32 	%r197, %r192, 521288629;
	st.global.v2.u32 	[%rd2+8], {%r196, %r197};
	xor.b32  	%r198, %r192, 88675123;
	add.s32 	%r199, %r189, 5783321;
	st.global.v2.u32 	[%rd2+16], {%r198, %r199};
	setp.eq.s32 	%p2, %r1, 0;
	@%p2 bra 	$L__BB5_43;
	mov.b32 	%r320, 0;
$L__BB5_3:
	and.b64  	%rd4, %rd18, 3;
	setp.eq.s64 	%p3, %rd4, 0;
	@%p3 bra 	$L__BB5_42;
	mul.wide.u32 	%rd12, %r320, 3200;
	mov.u64 	%rd13, precalc_xorwow_matrix;
	add.s64 	%rd5, %rd13, %rd12;
	cvt.u32.u64 	%r3, %rd4;
	mov.b32 	%r321, 0;
$L__BB5_5:
	mov.b32 	%r334, 0;
	mov.u32 	%r335, %r334;
	mov.u32 	%r336, %r334;
	mov.u32 	%r337, %r334;
	mov.u32 	%r338, %r334;
	mov.u32 	%r327, %r334;
$L__BB5_6:
	mul.wide.u32 	%rd14, %r327, 4;
	add.s64 	%rd15, %rd2, %rd14;
	ld.global.u32 	%r11, [%rd15+4];
	shl.b32 	%r12, %r327, 5;
	mov.b32 	%r333, 0;
$L__BB5_7:
	.pragma "nounroll";
	shr.u32 	%r204, %r11, %r333;
	and.b32  	%r205, %r204, 1;
	setp.eq.b32 	%p4, %r205, 1;
	not.pred 	%p5, %p4;
	add.s32 	%r206, %r12, %r333;
	mul.lo.s32 	%r207, %r206, 5;
	mul.wide.u32 	%rd16, %r207, 4;
	add.s64 	%rd6, %rd5, %rd16;
	@%p5 bra 	$L__BB5_9;
	ld.global.u32 	%r208, [%rd6];
	xor.b32  	%r338, %r338, %r208;
	ld.global.u32 	%r209, [%rd6+4];
	xor.b32  	%r337, %r337, %r209;
	ld.global.u32 	%r210, [%rd6+8];
	xor.b32  	%r336, %r336, %r210;
	ld.global.u32 	%r211, [%rd6+12];
	xor.b32  	%r335, %r335, %r211;
	ld.global.u32 	%r212, [%rd6+16];
	xor.b32  	%r334, %r334, %r212;
$L__BB5_9:
	and.b32  	%r214, %r204, 2;
	setp.eq.s32 	%p6, %r214, 0;
	@%p6 bra 	$L__BB5_11;
	ld.global.u32 	%r215, [%rd6+20];
	xor.b32  	%r338, %r338, %r215;
	ld.global.u32 	%r216, [%rd6+24];
	xor.b32  	%r337, %r337, %r216;
	ld.global.u32 	%r217, [%rd6+28];
	xor.b32  	%r336, %r336, %r217;
	ld.global.u32 	%r218, [%rd6+32];
	xor.b32  	%r335, %r335, %r218;
	ld.global.u32 	%r219, [%rd6+36];
	xor.b32  	%r334, %r334, %r219;
$L__BB5_11:
	and.b32  	%r221, %r204, 4;
	setp.eq.s32 	%p7, %r221, 0;
	@%p7 bra 	$L__BB5_13;
	ld.global.u32 	%r222, [%rd6+40];
	xor.b32  	%r338, %r338, %r222;
	ld.global.u32 	%r223, [%rd6+44];
	xor.b32  	%r337, %r337, %r223;
	ld.global.u32 	%r224, [%rd6+48];
	xor.b32  	%r336, %r336, %r224;
	ld.global.u32 	%r225, [%rd6+52];
	xor.b32  	%r335, %r335, %r225;
	ld.global.u32 	%r226, [%rd6+56];
	xor.b32  	%r334, %r334, %r226;
$L__BB5_13:
	and.b32  	%r228, %r204, 8;
	setp.eq.s32 	%p8, %r228, 0;
	@%p8 bra 	$L__BB5_15;
	ld.global.u32 	%r229, [%rd6+60];
	xor.b32  	%r338, %r338, %r229;
	ld.global.u32 	%r230, [%rd6+64];
	xor.b32  	%r337, %r337, %r230;
	ld.global.u32 	%r231, [%rd6+68];
	xor.b32  	%r336, %r336, %r231;
	ld.global.u32 	%r232, [%rd6+72];
	xor.b32  	%r335, %r335, %r232;
	ld.global.u32 	%r233, [%rd6+76];
	xor.b32  	%r334, %r334, %r233;
$L__BB5_15:
	and.b32  	%r235, %r204, 16;
	setp.eq.s32 	%p9, %r235, 0;
	@%p9 bra 	$L__BB5_17;
	ld.global.u32 	%r236, [%rd6+80];
	xor.b32  	%r338, %r338, %r236;
	ld.global.u32 	%r237, [%rd6+84];
	xor.b32  	%r337, %r337, %r237;
	ld.global.u32 	%r238, [%rd6+88];
	xor.b32  	%r336, %r336, %r238;
	ld.global.u32 	%r239, [%rd6+92];
	xor.b32  	%r335, %r335, %r239;
	ld.global.u32 	%r240, [%rd6+96];
	xor.b32  	%r334, %r334, %r240;
$L__BB5_17:
	and.b32  	%r242, %r204, 32;
	setp.eq.s32 	%p10, %r242, 0;
	@%p10 bra 	$L__BB5_19;
	ld.global.u32 	%r243, [%rd6+100];
	xor.b32  	%r338, %r338, %r243;
	ld.global.u32 	%r244, [%rd6+104];
	xor.b32  	%r337, %r337, %r244;
	ld.global.u32 	%r245, [%rd6+108];
	xor.b32  	%r336, %r336, %r245;
	ld.global.u32 	%r246, [%rd6+112];
	xor.b32  	%r335, %r335, %r246;
	ld.global.u32 	%r247, [%rd6+116];
	xor.b32  	%r334, %r334, %r247;
$L__BB5_19:
	and.b32  	%r249, %r204, 64;
	setp.eq.s32 	%p11, %r249, 0;
	@%p11 bra 	$L__BB5_21;
	ld.global.u32 	%r250, [%rd6+120];
	xor.b32  	%r338, %r338, %r250;
	ld.global.u32 	%r251, [%rd6+124];
	xor.b32  	%r337, %r337, %r251;
	ld.global.u32 	%r252, [%rd6+128];
	xor.b32  	%r336, %r336, %r252;
	ld.global.u32 	%r253, [%rd6+132];
	xor.b32  	%r335, %r335, %r253;
	ld.global.u32 	%r254, [%rd6+136];
	xor.b32  	%r334, %r334, %r254;
$L__BB5_21:
	and.b32  	%r256, %r204, 128;
	setp.eq.s32 	%p12, %r256, 0;
	@%p12 bra 	$L__BB5_23;
	ld.global.u32 	%r257, [%rd6+140];
	xor.b32  	%r338, %r338, %r257;
	ld.global.u32 	%r258, [%rd6+144];
	xor.b32  	%r337, %r337, %r258;
	ld.global.u32 	%r259, [%rd6+148];
	xor.b32  	%r336, %r336, %r259;
	ld.global.u32 	%r260, [%rd6+152];
	xor.b32  	%r335, %r335, %r260;
	ld.global.u32 	%r261, [%rd6+156];
	xor.b32  	%r334, %r334, %r261;
$L__BB5_23:
	and.b32  	%r263, %r204, 256;
	setp.eq.s32 	%p13, %r263, 0;
	@%p13 bra 	$L__BB5_25;
	ld.global.u32 	%r264, [%rd6+160];
	xor.b32  	%r338, %r338, %r264;
	ld.global.u32 	%r265, [%rd6+164];
	xor.b32  	%r337, %r337, %r265;
	ld.global.u32 	%r266, [%rd6+168];
	xor.b32  	%r336, %r336, %r266;
	ld.global.u32 	%r267, [%rd6+172];
	xor.b32  	%r335, %r335, %r267;
	ld.global.u32 	%r268, [%rd6+176];
	xor.b32  	%r334, %r334, %r268;
$L__BB5_25:
	and.b32  	%r270, %r204, 512;
	setp.eq.s32 	%p14, %r270, 0;
	@%p14 bra 	$L__BB5_27;
	ld.global.u32 	%r271, [%rd6+180];
	xor.b32  	%r338, %r338, %r271;
	ld.global.u32 	%r272, [%rd6+184];
	xor.b32  	%r337, %r337, %r272;
	ld.global.u32 	%r273, [%rd6+188];
	xor.b32  	%r336, %r336, %r273;
	ld.global.u32 	%r274, [%rd6+192];
	xor.b32  	%r335, %r335, %r274;
	ld.global.u32 	%r275, [%rd6+196];
	xor.b32  	%r334, %r334, %r275;
$L__BB5_27:
	and.b32  	%r277, %r204, 1024;
	setp.eq.s32 	%p15, %r277, 0;
	@%p15 bra 	$L__BB5_29;
	ld.global.u32 	%r278, [%rd6+200];
	xor.b32  	%r338, %r338, %r278;
	ld.global.u32 	%r279, [%rd6+204];
	xor.b32  	%r337, %r337, %r279;
	ld.global.u32 	%r280, [%rd6+208];
	xor.b32  	%r336, %r336, %r280;
	ld.global.u32 	%r281, [%rd6+212];
	xor.b32  	%r335, %r335, %r281;
	ld.global.u32 	%r282, [%rd6+216];
	xor.b32  	%r334, %r334, %r282;
$L__BB5_29:
	and.b32  	%r284, %r204, 2048;
	setp.eq.s32 	%p16, %r284, 0;
	@%p16 bra 	$L__BB5_31;
	ld.global.u32 	%r285, [%rd6+220];
	xor.b32  	%r338, %r338, %r285;
	ld.global.u32 	%r286, [%rd6+224];
	xor.b32  	%r337, %r337, %r286;
	ld.global.u32 	%r287, [%rd6+228];
	xor.b32  	%r336, %r336, %r287;
	ld.global.u32 	%r288, [%rd6+232];
	xor.b32  	%r335, %r335, %r288;
	ld.global.u32 	%r289, [%rd6+236];
	xor.b32  	%r334, %r334, %r289;
$L__BB5_31:
	and.b32  	%r291, %r204, 4096;
	setp.eq.s32 	%p17, %r291, 0;
	@%p17 bra 	$L__BB5_33;
	ld.global.u32 	%r292, [%rd6+240];
	xor.b32  	%r338, %r338, %r292;
	ld.global.u32 	%r293, [%rd6+244];
	xor.b32  	%r337, %r337, %r293;
	ld.global.u32 	%r294, [%rd6+248];
	xor.b32  	%r336, %r336, %r294;
	ld.global.u32 	%r295, [%rd6+252];
	xor.b32  	%r335, %r335, %r295;
	ld.global.u32 	%r296, [%rd6+256];
	xor.b32  	%r334, %r334, %r296;
$L__BB5_33:
	and.b32  	%r298, %r204, 8192;
	setp.eq.s32 	%p18, %r298, 0;
	@%p18 bra 	$L__BB5_35;
	ld.global.u32 	%r299, [%rd6+260];
	xor.b32  	%r338, %r338, %r299;
	ld.global.u32 	%r300, [%rd6+264];
	xor.b32  	%r337, %r337, %r300;
	ld.global.u32 	%r301, [%rd6+268];
	xor.b32  	%r336, %r336, %r301;
	ld.global.u32 	%r302, [%rd6+272];
	xor.b32  	%r335, %r335, %r302;
	ld.global.u32 	%r303, [%rd6+276];
	xor.b32  	%r334, %r334, %r303;
$L__BB5_35:
	and.b32  	%r305, %r204, 16384;
	setp.eq.s32 	%p19, %r305, 0;
	@%p19 bra 	$L__BB5_37;
	ld.global.u32 	%r306, [%rd6+280];
	xor.b32  	%r338, %r338, %r306;
	ld.global.u32 	%r307, [%rd6+284];
	xor.b32  	%r337, %r337, %r307;
	ld.global.u32 	%r308, [%rd6+288];
	xor.b32  	%r336, %r336, %r308;
	ld.global.u32 	%r309, [%rd6+292];
	xor.b32  	%r335, %r335, %r309;
	ld.global.u32 	%r310, [%rd6+296];
	xor.b32  	%r334, %r334, %r310;
$L__BB5_37:
	and.b32  	%r312, %r204, 32768;
	setp.eq.s32 	%p20, %r312, 0;
	@%p20 bra 	$L__BB5_39;
	ld.global.u32 	%r313, [%rd6+300];
	xor.b32  	%r338, %r338, %r313;
	ld.global.u32 	%r314, [%rd6+304];
	xor.b32  	%r337, %r337, %r314;
	ld.global.u32 	%r315, [%rd6+308];
	xor.b32  	%r336, %r336, %r315;
	ld.global.u32 	%r316, [%rd6+312];
	xor.b32  	%r335, %r335, %r316;
	ld.global.u32 	%r317, [%rd6+316];
	xor.b32  	%r334, %r334, %r317;
$L__BB5_39:
	add.s32 	%r333, %r333, 16;
	setp.ne.s32 	%p21, %r333, 32;
	@%p21 bra 	$L__BB5_7;
	mad.lo.s32 	%r318, %r327, -31, %r12;
	add.s32 	%r327, %r318, 1;
	setp.ne.s32 	%p22, %r327, 5;
	@%p22 bra 	$L__BB5_6;
	st.global.u32 	[%rd2+4], %r338;
	st.global.u32 	[%rd2+8], %r337;
	st.global.u32 	[%rd2+12], %r336;
	st.global.u32 	[%rd2+16], %r335;
	st.global.u32 	[%rd2+20], %r334;
	add.s32 	%r321, %r321, 1;
	setp.lt.u32 	%p23, %r321, %r3;
	@%p23 bra 	$L__BB5_5;
$L__BB5_42:
	shr.u64 	%rd7, %rd18, 2;
	add.s32 	%r320, %r320, 1;
	setp.gt.u64 	%p24, %rd18, 3;
	mov.u64 	%rd18, %rd7;
	@%p24 bra 	$L__BB5_3;
$L__BB5_43:
	mov.b32 	%r319, 0;
	st.global.v2.u32 	[%rd2+24], {%r319, %r319};
	st.global.u32 	[%rd2+32], %r319;
	mov.b64 	%rd17, 0;
	st.global.u64 	[%rd2+40], %rd17;
$L__BB5_44:
	ret;

}
	// .globl	_ZN4ares7quantum20chaosDetectionKernelEPfPKfiif
.visible .entry _ZN4ares7quantum20chaosDetectionKernelEPfPKfiif(
	.param .u64 .ptr .align 1 _ZN4ares7quantum20chaosDetectionKernelEPfPKfiif_param_0,
	.param .u64 .ptr .align 1 _ZN4ares7quantum20chaosDetectionKernelEPfPKfiif_param_1,
	.param .u32 _ZN4ares7quantum20chaosDetectionKernelEPfPKfiif_param_2,
	.param .u32 _ZN4ares7quantum20chaosDetectionKernelEPfPKfiif_param_3,
	.param .f32 _ZN4ares7quantum20chaosDetectionKernelEPfPKfiif_param_4
)
{
	.reg .pred 	%p<37>;
	.reg .b32 	%r<56>;
	.reg .b32 	%f<226>;
	.reg .b64 	%rd<14>;

	ld.param.u64 	%rd5, [_ZN4ares7quantum20chaosDetectionKernelEPfPKfiif_param_0];
	ld.param.u64 	%rd6, [_ZN4ares7quantum20chaosDetectionKernelEPfPKfiif_param_1];
	ld.param.u32 	%r14, [_ZN4ares7quantum20chaosDetectionKernelEPfPKfiif_param_2];
	ld.param.u32 	%r13, [_ZN4ares7quantum20chaosDetectionKernelEPfPKfiif_param_3];
	ld.param.f32 	%f31, [_ZN4ares7quantum20chaosDetectionKernelEPfPKfiif_param_4];
	cvta.to.global.u64 	%rd1, %rd6;
	mov.u32 	%r15, %ctaid.x;
	mov.u32 	%r16, %ntid.x;
	mov.u32 	%r17, %tid.x;
	mad.lo.s32 	%r1, %r15, %r16, %r17;
	sub.s32 	%r18, %r14, %r13;
	setp.ge.s32 	%p1, %r1, %r18;
	@%p1 bra 	$L__BB6_24;
	add.s32 	%r2, %r13, -1;
	setp.lt.s32 	%p2, %r13, 2;
	mov.f32 	%f215, 0f00000000;
	@%p2 bra 	$L__BB6_23;
	add.s32 	%r20, %r13, -2;
	and.b32  	%r3, %r2, 3;
	setp.lt.u32 	%p3, %r20, 3;
	mov.f32 	%f215, 0f00000000;
	mov.b32 	%r55, 0;
	@%p3 bra 	$L__BB6_13;
	and.b32  	%r55, %r2, -4;
	neg.s32 	%r53, %r55;
	add.s64 	%rd2, %rd1, 8;
	mov.f32 	%f215, 0f00000000;
	mov.u32 	%r52, %r1;
$L__BB6_4:
	.pragma "nounroll";
	mul.wide.s32 	%rd7, %r52, 4;
	add.s64 	%rd3, %rd2, %rd7;
	ld.global.f32 	%f36, [%rd3+-8];
	ld.global.f32 	%f2, [%rd3+-4];
	add.f32 	%f37, %f36, 0f358637BD;
	sub.f32 	%f38, %f2, %f37;
	abs.f32 	%f3, %f38;
	setp.leu.f32 	%p4, %f3, 0f358637BD;
	@%p4 bra 	$L__BB6_6;
	div.rn.f32 	%f39, %f3, 0f358637BD;
	setp.lt.f32 	%p5, %f39, 0f00800000;
	mul.f32 	%f40, %f39, 0f4B000000;
	selp.f32 	%f41, %f40, %f39, %p5;
	selp.f32 	%f42, 0fC1B80000, 0f00000000, %p5;
	mov.b32 	%r21, %f41;
	add.s32 	%r22, %r21, -1059760811;
	and.b32  	%r23, %r22, -8388608;
	sub.s32 	%r24, %r21, %r23;
	mov.b32 	%f43, %r24;
	cvt.rn.f32.s32 	%f44, %r23;
	fma.rn.f32 	%f45, %f44, 0f34000000, %f42;
	add.f32 	%f46, %f43, 0fBF800000;
	fma.rn.f32 	%f47, %f46, 0fBE055027, 0f3E1039F6;
	fma.rn.f32 	%f48, %f47, %f46, 0fBDF8CDCC;
	fma.rn.f32 	%f49, %f48, %f46, 0f3E0F2955;
	fma.rn.f32 	%f50, %f49, %f46, 0fBE2AD8B9;
	fma.rn.f32 	%f51, %f50, %f46, 0f3E4CED0B;
	fma.rn.f32 	%f52, %f51, %f46, 0fBE7FFF22;
	fma.rn.f32 	%f53, %f52, %f46, 0f3EAAAA78;
	fma.rn.f32 	%f54, %f53, %f46, 0fBF000000;
	mul.f32 	%f55, %f46, %f54;
	fma.rn.f32 	%f56, %f55, %f46, %f46;
	fma.rn.f32 	%f57, %f45, 0f3F317218, %f56;
	setp.gt.u32 	%p6, %r21, 2139095039;
	fma.rn.f32 	%f58, %f41, 0f7F800000, 0f7F800000;
	selp.f32 	%f59, %f58, %f57, %p6;
	setp.eq.f32 	%p7, %f41, 0f00000000;
	selp.f32 	%f60, 0fFF800000, %f59, %p7;
	add.f32 	%f215, %f215, %f60;
$L__BB6_6:
	ld.global.f32 	%f6, [%rd3];
	add.f32 	%f61, %f2, 0f358637BD;
	sub.f32 	%f62, %f6, %f61;
	abs.f32 	%f7, %f62;
	setp.leu.f32 	%p8, %f7, 0f358637BD;
	@%p8 bra 	$L__BB6_8;
	div.rn.f32 	%f63, %f7, 0f358637BD;
	setp.lt.f32 	%p9, %f63, 0f00800000;
	mul.f32 	%f64, %f63, 0f4B000000;
	selp.f32 	%f65, %f64, %f63, %p9;
	selp.f32 	%f66, 0fC1B80000, 0f00000000, %p9;
	mov.b32 	%r25, %f65;
	add.s32 	%r26, %r25, -1059760811;
	and.b32  	%r27, %r26, -8388608;
	sub.s32 	%r28, %r25, %r27;
	mov.b32 	%f67, %r28;
	cvt.rn.f32.s32 	%f68, %r27;
	fma.rn.f32 	%f69, %f68, 0f34000000, %f66;
	add.f32 	%f70, %f67, 0fBF800000;
	fma.rn.f32 	%f71, %f70, 0fBE055027, 0f3E1039F6;
	fma.rn.f32 	%f72, %f71, %f70, 0fBDF8CDCC;
	fma.rn.f32 	%f73, %f72, %f70, 0f3E0F2955;
	fma.rn.f32 	%f74, %f73, %f70, 0fBE2AD8B9;
	fma.rn.f32 	%f75, %f74, %f70, 0f3E4CED0B;
	fma.rn.f32 	%f76, %f75, %f70, 0fBE7FFF22;
	fma.rn.f32 	%f77, %f76, %f70, 0f3EAAAA78;
	fma.rn.f32 	%f78, %f77, %f70, 0fBF000000;
	mul.f32 	%f79, %f70, %f78;
	fma.rn.f32 	%f80, %f79, %f70, %f70;
	fma.rn.f32 	%f81, %f69, 0f3F317218, %f80;
	setp.gt.u32 	%p10, %r25, 2139095039;
	fma.rn.f32 	%f82, %f65, 0f7F800000, 0f7F800000;
	selp.f32 	%f83, %f82, %f81, %p10;
	setp.eq.f32 	%p11, %f65, 0f00000000;
	selp.f32 	%f84, 0fFF800000, %f83, %p11;
	add.f32 	%f215, %f215, %f84;
$L__BB6_8:
	ld.global.f32 	%f10, [%rd3+4];
	add.f32 	%f85, %f6, 0f358637BD;
	sub.f32 	%f86, %f10, %f85;
	abs.f32 	%f11, %f86;
	setp.leu.f32 	%p12, %f11, 0f358637BD;
	@%p12 bra 	$L__BB6_10;
	div.rn.f32 	%f87, %f11, 0f358637BD;
	setp.lt.f32 	%p13, %f87, 0f00800000;
	mul.f32 	%f88, %f87, 0f4B000000;
	selp.f32 	%f89, %f88, %f87, %p13;
	selp.f32 	%f90, 0fC1B80000, 0f00000000, %p13;
	mov.b32 	%r29, %f89;
	add.s32 	%r30, %r29, -1059760811;
	and.b32  	%r31, %r30, -8388608;
	sub.s32 	%r32, %r29, %r31;
	mov.b32 	%f91, %r32;
	cvt.rn.f32.s32 	%f92, %r31;
	fma.rn.f32 	%f93, %f92, 0f34000000, %f90;
	add.f32 	%f94, %f91, 0fBF800000;
	fma.rn.f32 	%f95, %f94, 0fBE055027, 0f3E1039F6;
	fma.rn.f32 	%f96, %f95, %f94, 0fBDF8CDCC;
	fma.rn.f32 	%f97, %f96, %f94, 0f3E0F2955;
	fma.rn.f32 	%f98, %f97, %f94, 0fBE2AD8B9;
	fma.rn.f32 	%f99, %f98, %f94, 0f3E4CED0B;
	fma.rn.f32 	%f100, %f99, %f94, 0fBE7FFF22;
	fma.rn.f32 	%f101, %f100, %f94, 0f3EAAAA78;
	fma.rn.f32 	%f102, %f101, %f94, 0fBF000000;
	mul.f32 	%f103, %f94, %f102;
	fma.rn.f32 	%f104, %f103, %f94, %f94;
	fma.rn.f32 	%f105, %f93, 0f3F317218, %f104;
	setp.gt.u32 	%p14, %r29, 2139095039;
	fma.rn.f32 	%f106, %f89, 0f7F800000, 0f7F800000;
	selp.f32 	%f107, %f106, %f105, %p14;
	setp.eq.f32 	%p15, %f89, 0f00000000;
	selp.f32 	%f108, 0fFF800000, %f107, %p15;
	add.f32 	%f215, %f215, %f108;
$L__BB6_10:
	ld.global.f32 	%f109, [%rd3+8];
	add.f32 	%f110, %f10, 0f358637BD;
	sub.f32 	%f111, %f109, %f110;
	abs.f32 	%f14, %f111;
	setp.leu.f32 	%p16, %f14, 0f358637BD;
	@%p16 bra 	$L__BB6_12;
	div.rn.f32 	%f112, %f14, 0f358637BD;
	setp.lt.f32 	%p17, %f112, 0f00800000;
	mul.f32 	%f113, %f112, 0f4B000000;
	selp.f32 	%f114, %f113, %f112, %p17;
	selp.f32 	%f115, 0fC1B80000, 0f00000000, %p17;
	mov.b32 	%r33, %f114;
	add.s32 	%r34, %r33, -1059760811;
	and.b32  	%r35, %r34, -8388608;
	sub.s32 	%r36, %r33, %r35;
	mov.b32 	%f116, %r36;
	cvt.rn.f32.s32 	%f117, %r35;
	fma.rn.f32 	%f118, %f117, 0f34000000, %f115;
	add.f32 	%f119, %f116, 0fBF800000;
	fma.rn.f32 	%f120, %f119, 0fBE055027, 0f3E1039F6;
	fma.rn.f32 	%f121, %f120, %f119, 0fBDF8CDCC;
	fma.rn.f32 	%f122, %f121, %f119, 0f3E0F2955;
	fma.rn.f32 	%f123, %f122, %f119, 0fBE2AD8B9;
	fma.rn.f32 	%f124, %f123, %f119, 0f3E4CED0B;
	fma.rn.f32 	%f125, %f124, %f119, 0fBE7FFF22;
	fma.rn.f32 	%f126, %f125, %f119, 0f3EAAAA78;
	fma.rn.f32 	%f127, %f126, %f119, 0fBF000000;
	mul.f32 	%f128, %f119, %f127;
	fma.rn.f32 	%f129, %f128, %f119, %f119;
	fma.rn.f32 	%f130, %f118, 0f3F317218, %f129;
	setp.gt.u32 	%p18, %r33, 2139095039;
	fma.rn.f32 	%f131, %f114, 0f7F800000, 0f7F800000;
	selp.f32 	%f132, %f131, %f130, %p18;
	setp.eq.f32 	%p19, %f114, 0f00000000;
	selp.f32 	%f133, 0fFF800000, %f132, %p19;
	add.f32 	%f215, %f215, %f133;
$L__BB6_12:
	add.s32 	%r53, %r53, 4;
	add.s32 	%r52, %r52, 4;
	setp.ne.s32 	%p20, %r53, 0;
	@%p20 bra 	$L__BB6_4;
$L__BB6_13:
	setp.eq.s32 	%p21, %r3, 0;
	@%p21 bra 	$L__BB6_23;
	setp.eq.s32 	%p22, %r3, 1;
	@%p22 bra 	$L__BB6_20;
	add.s32 	%r37, %r55, %r1;
	mul.wide.s32 	%rd8, %r37, 4;
	add.s64 	%rd4, %rd1, %rd8;
	ld.global.f32 	%f135, [%rd4];
	ld.global.f32 	%f19, [%rd4+4];
	add.f32 	%f136, %f135, 0f358637BD;
	sub.f32 	%f137, %f19, %f136;
	abs.f32 	%f20, %f137;
	setp.leu.f32 	%p23, %f20, 0f358637BD;
	@%p23 bra 	$L__BB6_17;
	div.rn.f32 	%f138, %f20, 0f358637BD;
	setp.lt.f32 	%p24, %f138, 0f00800000;
	mul.f32 	%f139, %f138, 0f4B000000;
	selp.f32 	%f140, %f139, %f138, %p24;
	selp.f32 	%f141, 0fC1B80000, 0f00000000, %p24;
	mov.b32 	%r38, %f140;
	add.s32 	%r39, %r38, -1059760811;
	and.b32  	%r40, %r39, -8388608;
	sub.s32 	%r41, %r38, %r40;
	mov.b32 	%f142, %r41;
	cvt.rn.f32.s32 	%f143, %r40;
	fma.rn.f32 	%f144, %f143, 0f34000000, %f141;
	add.f32 	%f145, %f142, 0fBF800000;
	fma.rn.f32 	%f146, %f145, 0fBE055027, 0f3E1039F6;
	fma.rn.f32 	%f147, %f146, %f145, 0fBDF8CDCC;
	fma.rn.f32 	%f148, %f147, %f145, 0f3E0F2955;
	fma.rn.f32 	%f149, %f148, %f145, 0fBE2AD8B9;
	fma.rn.f32 	%f150, %f149, %f145, 0f3E4CED0B;
	fma.rn.f32 	%f151, %f150, %f145, 0fBE7FFF22;
	fma.rn.f32 	%f152, %f151, %f145, 0f3EAAAA78;
	fma.rn.f32 	%f153, %f152, %f145, 0fBF000000;
	mul.f32 	%f154, %f145, %f153;
	fma.rn.f32 	%f155, %f154, %f145, %f145;
	fma.rn.f32 	%f156, %f144, 0f3F317218, %f155;
	setp.gt.u32 	%p25, %r38, 2139095039;
	fma.rn.f32 	%f157, %f140, 0f7F800000, 0f7F800000;
	selp.f32 	%f158, %f157, %f156, %p25;
	setp.eq.f32 	%p26, %f140, 0f00000000;
	selp.f32 	%f159, 0fFF800000, %f158, %p26;
	add.f32 	%f215, %f215, %f159;
$L__BB6_17:
	ld.global.f32 	%f160, [%rd4+8];
	add.f32 	%f161, %f19, 0f358637BD;
	sub.f32 	%f162, %f160, %f161;
	abs.f32 	%f23, %f162;
	setp.leu.f32 	%p27, %f23, 0f358637BD;
	@%p27 bra 	$L__BB6_19;
	div.rn.f32 	%f163, %f23, 0f358637BD;
	setp.lt.f32 	%p28, %f163, 0f00800000;
	mul.f32 	%f164, %f163, 0f4B000000;
	selp.f32 	%f165, %f164, %f163, %p28;
	selp.f32 	%f166, 0fC1B80000, 0f00000000, %p28;
	mov.b32 	%r42, %f165;
	add.s32 	%r43, %r42, -1059760811;
	and.b32  	%r44, %r43, -8388608;
	sub.s32 	%r45, %r42, %r44;
	mov.b32 	%f167, %r45;
	cvt.rn.f32.s32 	%f168, %r44;
	fma.rn.f32 	%f169, %f168, 0f34000000, %f166;
	add.f32 	%f170, %f167, 0fBF800000;
	fma.rn.f32 	%f171, %f170, 0fBE055027, 0f3E1039F6;
	fma.rn.f32 	%f172, %f171, %f170, 0fBDF8CDCC;
	fma.rn.f32 	%f173, %f172, %f170, 0f3E0F2955;
	fma.rn.f32 	%f174, %f173, %f170, 0fBE2AD8B9;
	fma.rn.f32 	%f175, %f174, %f170, 0f3E4CED0B;
	fma.rn.f32 	%f176, %f175, %f170, 0fBE7FFF22;
	fma.rn.f32 	%f177, %f176, %f170, 0f3EAAAA78;
	fma.rn.f32 	%f178, %f177, %f170, 0fBF000000;
	mul.f32 	%f179, %f170, %f178;
	fma.rn.f32 	%f180, %f179, %f170, %f170;
	fma.rn.f32 	%f181, %f169, 0f3F317218, %f180;
	setp.gt.u32 	%p29, %r42, 2139095039;
	fma.rn.f32 	%f182, %f165, 0f7F800000, 0f7F800000;
	selp.f32 	%f183, %f182, %f181, %p29;
	setp.eq.f32 	%p30, %f165, 0f00000000;
	selp.f32 	%f184, 0fFF800000, %f183, %p30;
	add.f32 	%f215, %f215, %f184;
$L__BB6_19:
	add.s32 	%r55, %r55, 2;
$L__BB6_20:
	and.b32  	%r46, %r2, 1;
	setp.eq.b32 	%p31, %r46, 1;
	not.pred 	%p32, %p31;
	@%p32 bra 	$L__BB6_23;
	add.s32 	%r47, %r55, %r1;
	mul.wide.s32 	%rd9, %r47, 4;
	add.s64 	%rd10, %rd1, %rd9;
	ld.global.f32 	%f185, [%rd10];
	ld.global.f32 	%f186, [%rd10+4];
	add.f32 	%f187, %f185, 0f358637BD;
	sub.f32 	%f188, %f186, %f187;
	abs.f32 	%f28, %f188;
	setp.leu.f32 	%p33, %f28, 0f358637BD;
	@%p33 bra 	$L__BB6_23;
	div.rn.f32 	%f189, %f28, 0f358637BD;
	setp.lt.f32 	%p34, %f189, 0f00800000;
	mul.f32 	%f190, %f189, 0f4B000000;
	selp.f32 	%f191, %f190, %f189, %p34;
	selp.f32 	%f192, 0fC1B80000, 0f00000000, %p34;
	mov.b32 	%r48, %f191;
	add.s32 	%r49, %r48, -1059760811;
	and.b32  	%r50, %r49, -8388608;
	sub.s32 	%r51, %r48, %r50;
	mov.b32 	%f193, %r51;
	cvt.rn.f32.s32 	%f194, %r50;
	fma.rn.f32 	%f195, %f194, 0f34000000, %f192;
	add.f32 	%f196, %f193, 0fBF800000;
	fma.rn.f32 	%f197, %f196, 0fBE055027, 0f3E1039F6;
	fma.rn.f32 	%f198, %f197, %f196, 0fBDF8CDCC;
	fma.rn.f32 	%f199, %f198, %f196, 0f3E0F2955;
	fma.rn.f32 	%f200, %f199, %f196, 0fBE2AD8B9;
	fma.rn.f32 	%f201, %f200, %f196, 0f3E4CED0B;
	fma.rn.f32 	%f202, %f201, %f196, 0fBE7FFF22;
	fma.rn.f32 	%f203, %f202, %f196, 0f3EAAAA78;
	fma.rn.f32 	%f204, %f203, %f196, 0fBF000000;
	mul.f32 	%f205, %f196, %f204;
	fma.rn.f32 	%f206, %f205, %f196, %f196;
	fma.rn.f32 	%f207, %f195, 0f3F317218, %f206;
	setp.gt.u32 	%p35, %r48, 2139095039;
	fma.rn.f32 	%f208, %f191, 0f7F800000, 0f7F800000;
	selp.f32 	%f209, %f208, %f207, %p35;
	setp.eq.f32 	%p36, %f191, 0f00000000;
	selp.f32 	%f210, 0fFF800000, %f209, %p36;
	add.f32 	%f215, %f215, %f210;
$L__BB6_23:
	cvt.rn.f32.s32 	%f211, %r2;
	mul.f32 	%f212, %f31, %f211;
	div.rn.f32 	%f213, %f215, %f212;
	cvta.to.global.u64 	%rd11, %rd5;
	mul.wide.s32 	%rd12, %r1, 4;
	add.s64 	%rd13, %rd11, %rd12;
	st.global.f32 	[%rd13], %f213;
$L__BB6_24:
	ret;

}


// ===== COMPILED SASS (sm_100) =====

	.target	sm_100

	.elftype	@"ET_EXEC"


//--------------------- .note.nv.tkinfo           --------------------------
	.section	.note.nv.tkinfo,"",@"SHT_NOTE"
	.sectionflags	@"SHF_NOTE_NV_TKINFO"
	.tkinfo
        /*0018*/ 	.word	0x00000002
        /*0030*/ 	.string	""
        /*0030*/ 	.string	"ptxas"
        /*0030*/ 	.string	"Cuda compilation tools, release 13.0, V13.0.88"
        /*0030*/ 	.string	"Build cuda_13.0.r13.0/compiler.36424714_0"
        /*0030*/ 	.string	"-arch sm_100 -m 64 "



//--------------------- .note.nv.cuinfo           --------------------------
	.section	.note.nv.cuinfo,"",@"SHT_NOTE"
	.sectionflags	@"SHF_NOTE_NV_CUINFO"
        /*0018*/ 	.short	0x0002
        /*001a*/ 	.short	0x0064
        /*001c*/ 	.short	0x0082
	.zero		2


//--------------------- .nv.info                  --------------------------
	.section	.nv.info,"",@"SHT_CUDA_INFO"
	.align	4


	//----- nvinfo : EIATTR_REGCOUNT
	.align		4
        /*0000*/ 	.byte	0x04, 0x2f
        /*0002*/ 	.short	(.L_53 - .L_52)
	.align		4
.L_52:
        /*0004*/ 	.word	index@(_ZN3cub18CUB_300001_SM_10006detail11EmptyKernelIvEEvv)
        /*0008*/ 	.word	0x00000004


	//----- nvinfo : EIATTR_FRAME_SIZE
	.align		4
.L_53:
        /*000c*/ 	.byte	0x04, 0x11
        /*000e*/ 	.short	(.L_55 - .L_54)
	.align		4
.L_54:
        /*0010*/ 	.word	index@(_ZN3cub18CUB_300001_SM_10006detail11EmptyKernelIvEEvv)
        /*0014*/ 	.word	0x00000000


	//----- nvinfo : EIATTR_REGCOUNT
	.align		4
.L_55:
        /*0018*/ 	.byte	0x04, 0x2f
        /*001a*/ 	.short	(.L_57 - .L_56)
	.align		4
.L_56:
        /*001c*/ 	.word	index@(_ZN4ares7quantum30generateQuantumSignatureKernelEPfim)
        /*0020*/ 	.word	0x0000000d


	//----- nvinfo : EIATTR_FRAME_SIZE
	.align		4
.L_57:
        /*0024*/ 	.byte	0x04, 0x11
        /*0026*/ 	.short	(.L_59 - .L_58)
	.align		4
.L_58:
        /*0028*/ 	.word	index@($__internal_2_$__cuda_sm20_sqrt_rn_f32_slowpath)
        /*002c*/ 	.word	0x00000000


	//----- nvinfo : EIATTR_FRAME_SIZE
	.align		4
.L_59:
        /*0030*/ 	.byte	0x04, 0x11
        /*0032*/ 	.short	(.L_61 - .L_60)
	.align		4
.L_60:
        /*0034*/ 	.word	index@(_ZN4ares7quantum30generateQuantumSignatureKernelEPfim)
        /*0038*/ 	.word	0x00000000


	//----- nvinfo : EIATTR_REGCOUNT
	.align		4
.L_61:
        /*003c*/ 	.byte	0x04, 0x2f
        /*003e*/ 	.short	(.L_63 - .L_62)
	.align		4
.L_62:
        /*0040*/ 	.word	index@(_ZN4ares7quantum25quantum_q_learning_kernelEPfPKjS3_PKfS5_jjff)
        /*0044*/ 	.word	0x00000012


	//----- nvinfo : EIATTR_FRAME_SIZE
	.align		4
.L_63:
        /*0048*/ 	.byte	0x04, 0x11
        /*004a*/ 	.short	(.L_65 - .L_64)
	.align		4
.L_64:
        /*004c*/ 	.word	index@(_ZN4ares7quantum25quantum_q_learning_kernelEPfPKjS3_PKfS5_jjff)
        /*0050*/ 	.word	0x00000000


	//----- nvinfo : EIATTR_REGCOUNT
	.align		4
.L_65:
        /*0054*/ 	.byte	0x04, 0x2f
        /*0056*/ 	.short	(.L_67 - .L_66)
	.align		4
.L_66:
        /*0058*/ 	.word	index@(_ZN4ares7quantum32optimizedHomomorphicMatMulKernelEPmS1_S1_jjjmj)
        /*005c*/ 	.word	0x0000001e


	//----- nvinfo : EIATTR_FRAME_SIZE
	.align		4
.L_67:
        /*0060*/ 	.byte	0x04, 0x11
        /*0062*/ 	.short	(.L_69 - .L_68)
	.align		4
.L_68:
        /*0064*/ 	.word	index@($__internal_1_$__cuda_sm20_rem_u64)
        /*0068*/ 	.word	0x00000000


	//----- nvinfo : EIATTR_FRAME_SIZE
	.align		4
.L_69:
        /*006c*/ 	.byte	0x04, 0x11
        /*006e*/ 	.short	(.L_71 - .L_70)
	.align		4
.L_70:
        /*0070*/ 	.word	index@(_ZN4ares7quantum32optimizedHomomorphicMatMulKernelEPmS1_S1_jjjmj)
        /*0074*/ 	.word	0x00000000


	//----- nvinfo : EIATTR_REGCOUNT
	.align		4
.L_71:
        /*0078*/ 	.byte	0x04, 0x2f
        /*007a*/ 	.short	(.L_73 - .L_72)
	.align		4
.L_72:
        /*007c*/ 	.word	index@(_ZN4ares7quantum17computeMaxQValuesEPKfPKjPfjj)
        /*0080*/ 	.word	0x00000020


	//----- nvinfo : EIATTR_FRAME_SIZE
	.align		4
.L_73:
        /*0084*/ 	.byte	0x04, 0x11
        /*0086*/ 	.short	(.L_75 - .L_74)
	.align		4
.L_74:
        /*0088*/ 	.word	index@(_ZN4ares7quantum17computeMaxQValuesEPKfPKjPfjj)
        /*008c*/ 	.word	0x00000000


	//----- nvinfo : EIATTR_REGCOUNT
	.align		4
.L_75:
        /*0090*/ 	.byte	0x04, 0x2f
        /*0092*/ 	.short	(.L_77 - .L_76)
	.align		4
.L_76:
        /*0094*/ 	.word	index@(_ZN4ares7quantum28initializeRandomStatesKernelEP17curandStateXORWOWmi)
        /*0098*/ 	.word	0x0000001f


	//----- nvinfo : EIATTR_FRAME_SIZE
	.align		4
.L_77:
        /*009c*/ 	.byte	0x04, 0x11
        /*009e*/ 	.short	(.L_79 - .L_78)
	.align		4
.L_78:
        /*00a0*/ 	.word	index@(_ZN4ares7quantum28initializeRandomStatesKernelEP17curandStateXORWOWmi)
        /*00a4*/ 	.word	0x00000000


	//----- nvinfo : EIATTR_REGCOUNT
	.align		4
.L_79:
        /*00a8*/ 	.byte	0x04, 0x2f
        /*00aa*/ 	.short	(.L_81 - .L_80)
	.align		4
.L_80:
        /*00ac*/ 	.word	index@(_ZN4ares7quantum20chaosDetectionKernelEPfPKfiif)
        /*00b0*/ 	.word	0x00000014


	//----- nvinfo : EIATTR_FRAME_SIZE
	.align		4
.L_81:
        /*00b4*/ 	.byte	0x04, 0x11
        /*00b6*/ 	.short	(.L_83 - .L_82)
	.align		4
.L_82:
        /*00b8*/ 	.word	index@($__internal_0_$__cuda_sm3x_div_rn_noftz_f32_slowpath)
        /*00bc*/ 	.word	0x00000000


	//----- nvinfo : EIATTR_FRAME_SIZE
	.align		4
.L_83:
        /*00c0*/ 	.byte	0x04, 0x11
        /*00c2*/ 	.short	(.L_85 - .L_84)
	.align		4
.L_84:
        /*00c4*/ 	.word	index@(_ZN4ares7quantum20chaosDetectionKernelEPfPKfiif)
        /*00c8*/ 	.word	0x00000000


	//----- nvinfo : EIATTR_MIN_STACK_SIZE
	.align		4
.L_85:
        /*00cc*/ 	.byte	0x04, 0x12
        /*00ce*/ 	.short	(.L_87 - .L_86)
	.align		4
.L_86:
        /*00d0*/ 	.word	index@(_ZN4ares7quantum20chaosDetectionKernelEPfPKfiif)
        /*00d4*/ 	.word	0x00000000


	//----- nvinfo : EIATTR_MIN_STACK_SIZE
	.align		4
.L_87:
        /*00d8*/ 	.byte	0x04, 0x12
        /*00da*/ 	.short	(.L_89 - .L_88)
	.align		4
.L_88:
        /*00dc*/ 	.word	index@(_ZN4ares7quantum28initializeRandomStatesKernelEP17curandStateXORWOWmi)
        /*00e0*/ 	.word	0x00000000


	//----- nvinfo : EIATTR_MIN_STACK_SIZE
	.align		4
.L_89:
        /*00e4*/ 	.byte	0x04, 0x12
        /*00e6*/ 	.short	(.L_91 - .L_90)
	.align		4
.L_90:
        /*00e8*/ 	.word	index@(_ZN4ares7quantum17computeMaxQValuesEPKfPKjPfjj)
        /*00ec*/ 	.word	0x00000000


	//----- nvinfo : EIATTR_MIN_STACK_SIZE
	.align		4
.L_91:
        /*00f0*/ 	.byte	0x04, 0x12
        /*00f2*/ 	.short	(.L_93 - .L_92)
	.align		4
.L_92:
        /*00f4*/ 	.word	index@(_ZN4ares7quantum32optimizedHomomorphicMatMulKernelEPmS1_S1_jjjmj)
        /*00f8*/ 	.word	0x00000000


	//----- nvinfo : EIATTR_MIN_STACK_SIZE
	.align		4
.L_93:
        /*00fc*/ 	.byte	0x04, 0x12
        /*00fe*/ 	.short	(.L_95 - .L_94)
	.align		4
.L_94:
        /*0100*/ 	.word	index@(_ZN4ares7quantum25quantum_q_learning_kernelEPfPKjS3_PKfS5_jjff)
        /*0104*/ 	.word	0x00000000


	//----- nvinfo : EIATTR_MIN_STACK_SIZE
	.align		4
.L_95:
        /*0108*/ 	.byte	0x04, 0x12
        /*010a*/ 	.short	(.L_97 - .L_96)
	.align		4
.L_96:
        /*010c*/ 	.word	index@(_ZN4ares7quantum30generateQuantumSignatureKernelEPfim)
        /*0110*/ 	.word	0x00000000


	//----- nvinfo : EIATTR_MIN_STACK_SIZE
	.align		4
.L_97:
        /*0114*/ 	.byte	0x04, 0x12
        /*0116*/ 	.short	(.L_99 - .L_98)
	.align		4
.L_98:
        /*0118*/ 	.word	index@(_ZN3cub18CUB_300001_SM_10006detail11EmptyKernelIvEEvv)
        /*011c*/ 	.word	0x00000000
.L_99:


//--------------------- .nv.compat                --------------------------
	.section	.nv.compat,"",@"SHT_CUDA_COMPAT_INFO"
	.align	4
        /*0000*/ 	.byte	0x02, 0x09, 0x00, 0x00, 0x02, 0x02, 0x01, 0x00, 0x02, 0x05, 0x05, 0x00, 0x03, 0x07, 0x01, 0x01
        /*0010*/ 	.byte	0x02, 0x03, 0x00, 0x00, 0x02, 0x06, 0x01, 0x00, 0x04, 0x0b, 0x08, 0x00, 0x01, 0x00, 0x00, 0x00
        /*0020*/ 	.byte	0x00, 0x00, 0x00, 0x00


//--------------------- .nv.info._ZN4ares7quantum20chaosDetectionKernelEPfPKfiif --------------------------
	.section	.nv.info._ZN4ares7quantum20chaosDetectionKernelEPfPKfiif,"",@"SHT_CUDA_INFO"
	.sectionflags	@""
	.align	4


	//----- nvinfo : EIATTR_CUDA_API_VERSION
	.align		4
        /*0000*/ 	.byte	0x04, 0x37
        /*0002*/ 	.short	(.L_101 - .L_100)
.L_100:
        /*0004*/ 	.word	0x00000082


	//----- nvinfo : EIATTR_KPARAM_INFO
	.align		4
.L_101:
        /*0008*/ 	.byte	0x04, 0x17
        /*000a*/ 	.short	(.L_103 - .L_102)
.L_102:
        /*000c*/ 	.word	0x00000000
        /*0010*/ 	.short	0x0004
        /*0012*/ 	.short	0x0018
        /*0014*/ 	.byte	0x00, 0xf0, 0x11, 0x00


	//----- nvinfo : EIATTR_KPARAM_INFO
	.align		4
.L_103:
        /*0018*/ 	.byte	0x04, 0x17
        /*001a*/ 	.short	(.L_105 - .L_104)
.L_104:
        /*001c*/ 	.word	0x00000000
        /*0020*/ 	.short	0x0003
        /*0022*/ 	.short	0x0014
        /*0024*/ 	.byte	0x00, 0xf0, 0x11, 0x00


	//----- nvinfo : EIATTR_KPARAM_INFO
	.align		4
.L_105:
        /*0028*/ 	.byte	0x04, 0x17
        /*002a*/ 	.short	(.L_107 - .L_106)
.L_106:
        /*002c*/ 	.word	0x00000000
        /*0030*/ 	.short	0x0002
        /*0032*/ 	.short	0x0010
        /*0034*/ 	.byte	0x00, 0xf0, 0x11, 0x00


	//----- nvinfo : EIATTR_KPARAM_INFO
	.align		4
.L_107:
        /*0038*/ 	.byte	0x04, 0x17
        /*003a*/ 	.short	(.L_109 - .L_108)
.L_108:
        /*003c*/ 	.word	0x00000000
        /*0040*/ 	.short	0x0001
        /*0042*/ 	.short	0x0008
        /*0044*/ 	.byte	0x00, 0xf5, 0x21, 0x00


	//----- nvinfo : EIATTR_KPARAM_INFO
	.align		4
.L_109:
        /*0048*/ 	.byte	0x04, 0x17
        /*004a*/ 	.short	(.L_111 - .L_110)
.L_110:
        /*004c*/ 	.word	0x00000000
        /*0050*/ 	.short	0x0000
        /*0052*/ 	.short	0x0000
        /*0054*/ 	.byte	0x00, 0xf5, 0x21, 0x00


	//----- nvinfo : EIATTR_SPARSE_MMA_MASK
	.align		4
.L_111:
        /*0058*/ 	.byte	0x03, 0x50
        /*005a*/ 	.short	0x0000


	//----- nvinfo : EIATTR_MAXREG_COUNT
	.align		4
        /*005c*/ 	.byte	0x03, 0x1b
        /*005e*/ 	.short	0x00ff


	//----- nvinfo : EIATTR_MERCURY_ISA_VERSION
	.align		4
        /*0060*/ 	.byte	0x03, 0x5f
        /*0062*/ 	.short	0x0101


	//----- nvinfo : EIATTR_VRC_CTA_INIT_COUNT
	.align		4
        /*0064*/ 	.byte	0x02, 0x4a
	.zero		1
	.zero		1


	//----- nvinfo : EIATTR_EXIT_INSTR_OFFSETS
	.align		4
        /*0068*/ 	.byte	0x04, 0x1c
        /*006a*/ 	.short	(.L_113 - .L_112)


	//   ....[0]....
.L_112:
        /*006c*/ 	.word	0x00000080


	//   ....[1]....
        /*0070*/ 	.word	0x00001a60


	//----- nvinfo : EIATTR_CRS_STACK_SIZE
	.align		4
.L_113:
        /*0074*/ 	.byte	0x04, 0x1e
        /*0076*/ 	.short	(.L_115 - .L_114)
.L_114:
        /*0078*/ 	.word	0x00000000


	//----- nvinfo : EIATTR_CBANK_PARAM_SIZE
	.align		4
.L_115:
        /*007c*/ 	.byte	0x03, 0x19
        /*007e*/ 	.short	0x001c


	//----- nvinfo : EIATTR_PARAM_CBANK
	.align		4
        /*0080*/ 	.byte	0x04, 0x0a
        /*0082*/ 	.short	(.L_117 - .L_116)
	.align		4
.L_116:
        /*0084*/ 	.word	index@(.nv.constant0._ZN4ares7quantum20chaosDetectionKernelEPfPKfiif)
        /*0088*/ 	.short	0x0380
        /*008a*/ 	.short	0x001c


	//----- nvinfo : EIATTR_SW_WAR
	.align		4
.L_117:
        /*008c*/ 	.byte	0x04, 0x36
        /*008e*/ 	.short	(.L_119 - .L_118)
.L_118:
        /*0090*/ 	.word	0x00000008
.L_119:


//--------------------- .nv.info._ZN4ares7quantum28initializeRandomStatesKernelEP17curandStateXORWOWmi --------------------------
	.section	.nv.info._ZN4ares7quantum28initializeRandomStatesKernelEP17curandStateXORWOWmi,"",@"SHT_CUDA_INFO"
	.sectionflags	@""
	.align	4


	//----- nvinfo : EIATTR_CUDA_API_VERSION
	.align		4
        /*0000*/ 	.byte	0x04, 0x37
        /*0002*/ 	.short	(.L_121 - .L_120)
.L_120:
        /*0004*/ 	.word	0x00000082


	//----- nvinfo : EIATTR_KPARAM_INFO
	.align		4
.L_121:
        /*0008*/ 	.byte	0x04, 0x17
        /*000a*/ 	.short	(.L_123 - .L_122)
.L_122:
        /*000c*/ 	.word	0x00000000
        /*0010*/ 	.short	0x0002
        /*0012*/ 	.short	0x0010
        /*0014*/ 	.byte	0x00, 0xf0, 0x11, 0x00


	//----- nvinfo : EIATTR_KPARAM_INFO
	.align		4
.L_123:
        /*0018*/ 	.byte	0x04, 0x17
        /*001a*/ 	.short	(.L_125 - .L_124)
.L_124:
        /*001c*/ 	.word	0x00000000
        /*0020*/ 	.short	0x0001
        /*0022*/ 	.short	0x0008
        /*0024*/ 	.byte	0x00, 0xf0, 0x21, 0x00


	//----- nvinfo : EIATTR_KPARAM_INFO
	.align		4
.L_125:
        /*0028*/ 	.byte	0x04, 0x17
        /*002a*/ 	.short	(.L_127 - .L_126)
.L_126:
        /*002c*/ 	.word	0x00000000
        /*0030*/ 	.short	0x0000
        /*0032*/ 	.short	0x0000
        /*0034*/ 	.byte	0x00, 0xf5, 0x21, 0x00


	//----- nvinfo : EIATTR_SPARSE_MMA_MASK
	.align		4
.L_127:
        /*0038*/ 	.byte	0x03, 0x50
        /*003a*/ 	.short	0x0000


	//----- nvinfo : EIATTR_MAXREG_COUNT
	.align		4
        /*003c*/ 	.byte	0x03, 0x1b
        /*003e*/ 	.short	0x00ff


	//----- nvinfo : EIATTR_MERCURY_ISA_VERSION
	.align		4
        /*0040*/ 	.byte	0x03, 0x5f
        /*0042*/ 	.short	0x0101


	//----- nvinfo : EIATTR_VRC_CTA_INIT_COUNT
	.align		4
        /*0044*/ 	.byte	0x02, 0x4a
	.zero		1
	.zero		1


	//----- nvinfo : EIATTR_EXIT_INSTR_OFFSETS
	.align		4
        /*0048*/ 	.byte	0x04, 0x1c
        /*004a*/ 	.short	(.L_129 - .L_128)


	//   ....[0]....
.L_128:
        /*004c*/ 	.word	0x00000070


	//   ....[1]....
        /*0050*/ 	.word	0x00000f00


	//----- nvinfo : EIATTR_CRS_STACK_SIZE
	.align		4
.L_129:
        /*0054*/ 	.byte	0x04, 0x1e
        /*0056*/ 	.short	(.L_131 - .L_130)
.L_130:
        /*0058*/ 	.word	0x00000000


	//----- nvinfo : EIATTR_CBANK_PARAM_SIZE
	.align		4
.L_131:
        /*005c*/ 	.byte	0x03, 0x19
        /*005e*/ 	.short	0x0014


	//----- nvinfo : EIATTR_PARAM_CBANK
	.align		4
        /*0060*/ 	.byte	0x04, 0x0a
        /*0062*/ 	.short	(.L_133 - .L_132)
	.align		4
.L_132:
        /*0064*/ 	.word	index@(.nv.constant0._ZN4ares7quantum28initializeRandomStatesKernelEP17curandStateXORWOWmi)
        /*0068*/ 	.short	0x0380
        /*006a*/ 	.short	0x0014


	//----- nvinfo : EIATTR_SW_WAR
	.align		4
.L_133:
        /*006c*/ 	.byte	0x04, 0x36
        /*006e*/ 	.short	(.L_135 - .L_134)
.L_134:
        /*0070*/ 	.word	0x00000008
.L_135:


//--------------------- .nv.info._ZN4ares7quantum17computeMaxQValuesEPKfPKjPfjj --------------------------
	.section	.nv.info._ZN4ares7quantum17computeMaxQValuesEPKfPKjPfjj,"",@"SHT_CUDA_INFO"
	.sectionflags	@""
	.align	4


	//----- nvinfo : EIATTR_CUDA_API_VERSION
	.align		4
        /*0000*/ 	.byte	0x04, 0x37
        /*0002*/ 	.short	(.L_137 - .L_136)
.L_136:
        /*0004*/ 	.word	0x00000082


	//----- nvinfo : EIATTR_KPARAM_INFO
	.align		4
.L_137:
        /*0008*/ 	.byte	0x04, 0x17
        /*000a*/ 	.short	(.L_139 - .L_138)
.L_138:
        /*000c*/ 	.word	0x00000000
        /*0010*/ 	.short	0x0004
        /*0012*/ 	.short	0x001c
        /*0014*/ 	.byte	0x00, 0xf0, 0x11, 0x00


	//----- nvinfo : EIATTR_KPARAM_INFO
	.align		4
.L_139:
        /*0018*/ 	.byte	0x04, 0x17
        /*001a*/ 	.short	(.L_141 - .L_140)
.L_140:
        /*001c*/ 	.word	0x00000000
        /*0020*/ 	.short	0x0003
        /*0022*/ 	.short	0x0018
        /*0024*/ 	.byte	0x00, 0xf0, 0x11, 0x00


	//----- nvinfo : EIATTR_KPARAM_INFO
	.align		4
.L_141:
        /*0028*/ 	.byte	0x04, 0x17
        /*002a*/ 	.short	(.L_143 - .L_142)
.L_142:
        /*002c*/ 	.word	0x00000000
        /*0030*/ 	.short	0x0002
        /*0032*/ 	.short	0x0010
        /*0034*/ 	.byte	0x00, 0xf5, 0x21, 0x00


	//----- nvinfo : EIATTR_KPARAM_INFO
	.align		4
.L_143:
        /*0038*/ 	.byte	0x04, 0x17
        /*003a*/ 	.short	(.L_145 - .L_144)
.L_144:
        /*003c*/ 	.word	0x00000000
        /*0040*/ 	.short	0x0001
        /*0042*/ 	.short	0x0008
        /*0044*/ 	.byte	0x00, 0xf5, 0x21, 0x00


	//----- nvinfo : EIATTR_KPARAM_INFO
	.align		4
.L_145:
        /*0048*/ 	.byte	0x04, 0x17
        /*004a*/ 	.short	(.L_147 - .L_146)
.L_146:
        /*004c*/ 	.word	0x00000000
        /*0050*/ 	.short	0x0000
        /*0052*/ 	.short	0x0000
        /*0054*/ 	.byte	0x00, 0xf5, 0x21, 0x00


	//----- nvinfo : EIATTR_SPARSE_MMA_MASK
	.align		4
.L_147:
        /*0058*/ 	.byte	0x03, 0x50
        /*005a*/ 	.short	0x0000


	//----- nvinfo : EIATTR_MAXREG_COUNT
	.align		4
        /*005c*/ 	.byte	0x03, 0x1b
        /*005e*/ 	.short	0x00ff


	//----- nvinfo : EIATTR_MERCURY_ISA_VERSION
	.align		4
        /*0060*/ 	.byte	0x03, 0x5f
        /*0062*/ 	.short	0x0101


	//----- nvinfo : EIATTR_VRC_CTA_INIT_COUNT
	.align		4
        /*0064*/ 	.byte	0x02, 0x4a
	.zero		1
	.zero		1


	//----- nvinfo : EIATTR_EXIT_INSTR_OFFSETS
	.align		4
        /*0068*/ 	.byte	0x04, 0x1c
        /*006a*/ 	.short	(.L_149 - .L_148)


	//   ....[0]....
.L_148:
        /*006c*/ 	.word	0x00000070


	//   ....[1]....
        /*0070*/ 	.word	0x000009e0


	//----- nvinfo : EIATTR_CBANK_PARAM_SIZE
	.align		4
.L_149:
        /*0074*/ 	.byte	0x03, 0x19
        /*0076*/ 	.short	0x0020


	//----- nvinfo : EIATTR_PARAM_CBANK
	.align		4
        /*0078*/ 	.byte	0x04, 0x0a
        /*007a*/ 	.short	(.L_151 - .L_150)
	.align		4
.L_150:
        /*007c*/ 	.word	index@(.nv.constant0._ZN4ares7quantum17computeMaxQValuesEPKfPKjPfjj)
        /*0080*/ 	.short	0x0380
        /*0082*/ 	.short	0x0020


	//----- nvinfo : EIATTR_SW_WAR
	.align		4
.L_151:
        /*0084*/ 	.byte	0x04, 0x36
        /*0086*/ 	.short	(.L_153 - .L_152)
.L_152:
        /*0088*/ 	.word	0x00000008
.L_153:


//--------------------- .nv.info._ZN4ares7quantum32optimizedHomomorphicMatMulKernelEPmS1_S1_jjjmj --------------------------
	.section	.nv.info._ZN4ares7quantum32optimizedHomomorphicMatMulKernelEPmS1_S1_jjjmj,"",@"SHT_CUDA_INFO"
	.sectionflags	@""
	.align	4


	//----- nvinfo : EIATTR_CUDA_API_VERSION
	.align		4
        /*0000*/ 	.byte	0x04, 0x37
        /*0002*/ 	.short	(.L_155 - .L_154)
.L_154:
        /*0004*/ 	.word	0x00000082


	//----- nvinfo : EIATTR_KPARAM_INFO
	.align		4
.L_155:
        /*0008*/ 	.byte	0x04, 0x17
        /*000a*/ 	.short	(.L_157 - .L_156)
.L_156:
        /*000c*/ 	.word	0x00000000
        /*0010*/ 	.short	0x0007
        /*0012*/ 	.short	0x0030
        /*0014*/ 	.byte	0x00, 0xf0, 0x11, 0x00


	//----- nvinfo : EIATTR_KPARAM_INFO
	.align		4
.L_157:
        /*0018*/ 	.byte	0x04, 0x17
        /*001a*/ 	.short	(.L_159 - .L_158)
.L_158:
        /*001c*/ 	.word	0x00000000
        /*0020*/ 	.short	0x0006
        /*0022*/ 	.short	0x0028
        /*0024*/ 	.byte	0x00, 0xf0, 0x21, 0x00


	//----- nvinfo : EIATTR_KPARAM_INFO
	.align		4
.L_159:
        /*0028*/ 	.byte	0x04, 0x17
        /*002a*/ 	.short	(.L_161 - .L_160)
.L_160:
        /*002c*/ 	.word	0x00000000
        /*0030*/ 	.short	0x0005
        /*0032*/ 	.short	0x0020
        /*0034*/ 	.byte	0x00, 0xf0, 0x11, 0x00


	//----- nvinfo : EIATTR_KPARAM_INFO
	.align		4
.L_161:
        /*0038*/ 	.byte	0x04, 0x17
        /*003a*/ 	.short	(.L_163 - .L_162)
.L_162:
        /*003c*/ 	.word	0x00000000
        /*0040*/ 	.short	0x0004
        /*0042*/ 	.short	0x001c
        /*0044*/ 	.byte	0x00, 0xf0, 0x11, 0x00


	//----- nvinfo : EIATTR_KPARAM_INFO
	.align		4
.L_163:
        /*0048*/ 	.byte	0x04, 0x17
        /*004a*/ 	.short	(.L_165 - .L_164)
.L_164:
        /*004c*/ 	.word	0x00000000
        /*0050*/ 	.short	0x0003
        /*0052*/ 	.short	0x0018
        /*0054*/ 	.byte	0x00, 0xf0, 0x11, 0x00


	//----- nvinfo : EIATTR_KPARAM_INFO
	.align		4
.L_165:
        /*0058*/ 	.byte	0x04, 0x17
        /*005a*/ 	.short	(.L_167 - .L_166)
.L_166:
        /*005c*/ 	.word	0x00000000
        /*0060*/ 	.short	0x0002
        /*0062*/ 	.short	0x0010
        /*0064*/ 	.byte	0x00, 0xf5, 0x21, 0x00


	//----- nvinfo : EIATTR_KPARAM_INFO
	.align		4
.L_167:
        /*0068*/ 	.byte	0x04, 0x17
        /*006a*/ 	.short	(.L_169 - .L_168)
.L_168:
        /*006c*/ 	.word	0x00000000
        /*0070*/ 	.short	0x0001
        /*0072*/ 	.short	0x0008
        /*0074*/ 	.byte	0x00, 0xf5, 0x21, 0x00


	//----- nvinfo : EIATTR_KPARAM_INFO
	.align		4
.L_169:
        /*0078*/ 	.byte	0x04, 0x17
        /*007a*/ 	.short	(.L_171 - .L_170)
.L_170:
        /*007c*/ 	.word	0x00000000
        /*0080*/ 	.short	0x0000
        /*0082*/ 	.short	0x0000
        /*0084*/ 	.byte	0x00, 0xf5, 0x21, 0x00


	//----- nvinfo : EIATTR_SPARSE_MMA_MASK
	.align		4
.L_171:
        /*0088*/ 	.byte	0x03, 0x50
        /*008a*/ 	.short	0x0000


	//----- nvinfo : EIATTR_MAXREG_COUNT
	.align		4
        /*008c*/ 	.byte	0x03, 0x1b
        /*008e*/ 	.short	0x00ff


	//----- nvinfo : EIATTR_NUM_BARRIERS
	.align		4
        /*0090*/ 	.byte	0x02, 0x4c
        /*0092*/ 	.byte	0x01
	.zero		1


	//----- nvinfo : EIATTR_MERCURY_ISA_VERSION
	.align		4
        /*0094*/ 	.byte	0x03, 0x5f
        /*0096*/ 	.short	0x0101


	//----- nvinfo : EIATTR_VRC_CTA_INIT_COUNT
	.align		4
        /*0098*/ 	.byte	0x02, 0x4a
	.zero		1
	.zero		1


	//----- nvinfo : EIATTR_EXIT_INSTR_OFFSETS
	.align		4
        /*009c*/ 	.byte	0x04, 0x1c
        /*009e*/ 	.short	(.L_173 - .L_172)


	//   ....[0]....
.L_172:
        /*00a0*/ 	.word	0x000021a0


	//   ....[1]....
        /*00a4*/ 	.word	0x000021f0


	//----- nvinfo : EIATTR_CRS_STACK_SIZE
	.align		4
.L_173:
        /*00a8*/ 	.byte	0x04, 0x1e
        /*00aa*/ 	.short	(.L_175 - .L_174)
.L_174:
        /*00ac*/ 	.word	0x00000000


	//----- nvinfo : EIATTR_CBANK_PARAM_SIZE
	.align		4
.L_175:
        /*00b0*/ 	.byte	0x03, 0x19
        /*00b2*/ 	.short	0x0034


	//----- nvinfo : EIATTR_PARAM_CBANK
	.align		4
        /*00b4*/ 	.byte	0x04, 0x0a
        /*00b6*/ 	.short	(.L_177 - .L_176)
	.align		4
.L_176:
        /*00b8*/ 	.word	index@(.nv.constant0._ZN4ares7quantum32optimizedHomomorphicMatMulKernelEPmS1_S1_jjjmj)
        /*00bc*/ 	.short	0x0380
        /*00be*/ 	.short	0x0034


	//----- nvinfo : EIATTR_SW_WAR
	.align		4
.L_177:
        /*00c0*/ 	.byte	0x04, 0x36
        /*00c2*/ 	.short	(.L_179 - .L_178)
.L_178:
        /*00c4*/ 	.word	0x00000008
.L_179:


//--------------------- .nv.info._ZN4ares7quantum25quantum_q_learning_kernelEPfPKjS3_PKfS5_jjff --------------------------
	.section	.nv.info._ZN4ares7quantum25quantum_q_learning_kernelEPfPKjS3_PKfS5_jjff,"",@"SHT_CUDA_INFO"
	.sectionflags	@""
	.align	4


	//----- nvinfo : EIATTR_CUDA_API_VERSION
	.align		4
        /*0000*/ 	.byte	0x04, 0x37
        /*0002*/ 	.short	(.L_181 - .L_180)
.L_180:
        /*0004*/ 	.word	0x00000082


	//----- nvinfo : EIATTR_KPARAM_INFO
	.align		4
.L_181:
        /*0008*/ 	.byte	0x04, 0x17
        /*000a*/ 	.short	(.L_183 - .L_182)
.L_182:
        /*000c*/ 	.word	0x00000000
        /*0010*/ 	.short	0x0008
        /*0012*/ 	.short	0x0034
        /*0014*/ 	.byte	0x00, 0xf0, 0x11, 0x00


	//----- nvinfo : EIATTR_KPARAM_INFO
	.align		4
.L_183:
        /*0018*/ 	.byte	0x04, 0x17
        /*001a*/ 	.short	(.L_185 - .L_184)
.L_184:
        /*001c*/ 	.word	0x00000000
        /*0020*/ 	.short	0x0007
        /*0022*/ 	.short	0x0030
        /*0024*/ 	.byte	0x00, 0xf0, 0x11, 0x00


	//----- nvinfo : EIATTR_KPARAM_INFO
	.align		4
.L_185:
        /*0028*/ 	.byte	0x04, 0x17
        /*002a*/ 	.short	(.L_187 - .L_186)
.L_186:
        /*002c*/ 	.word	0x00000000
        /*0030*/ 	.short	0x0006
        /*0032*/ 	.short	0x002c
        /*0034*/ 	.byte	0x00, 0xf0, 0x11, 0x00


	//----- nvinfo : EIATTR_KPARAM_INFO
	.align		4
.L_187:
        /*0038*/ 	.byte	0x04, 0x17
        /*003a*/ 	.short	(.L_189 - .L_188)
.L_188:
        /*003c*/ 	.word	0x00000000
        /*0040*/ 	.short	0x0005
        /*0042*/ 	.short	0x0028
        /*0044*/ 	.byte	0x00, 0xf0, 0x11, 0x00


	//----- nvinfo : EIATTR_KPARAM_INFO
	.align		4
.L_189:
        /*0048*/ 	.byte	0x04, 0x17
        /*004a*/ 	.short	(.L_191 - .L_190)
.L_190:
        /*004c*/ 	.word	0x00000000
        /*0050*/ 	.short	0x0004
        /*0052*/ 	.short	0x0020
        /*0054*/ 	.byte	0x00, 0xf5, 0x21, 0x00


	//----- nvinfo : EIATTR_KPARAM_INFO
	.align		4
.L_191:
        /*0058*/ 	.byte	0x04, 0x17
        /*005a*/ 	.short	(.L_193 - .L_192)
.L_192:
        /*005c*/ 	.word	0x00000000
        /*0060*/ 	.short	0x0003
        /*0062*/ 	.short	0x0018
        /*0064*/ 	.byte	0x00, 0xf5, 0x21, 0x00


	//----- nvinfo : EIATTR_KPARAM_INFO
	.align		4
.L_193:
        /*0068*/ 	.byte	0x04, 0x17
        /*006a*/ 	.short	(.L_195 - .L_194)
.L_194:
        /*006c*/ 	.word	0x00000000
        /*0070*/ 	.short	0x0002
        /*0072*/ 	.short	0x0010
        /*0074*/ 	.byte	0x00, 0xf5, 0x21, 0x00


	//----- nvinfo : EIATTR_KPARAM_INFO
	.align		4
.L_195:
        /*0078*/ 	.byte	0x04, 0x17
        /*007a*/ 	.short	(.L_197 - .L_196)
.L_196:
        /*007c*/ 	.word	0x00000000
        /*0080*/ 	.short	0x0001
        /*0082*/ 	.short	0x0008
        /*0084*/ 	.byte	0x00, 0xf5, 0x21, 0x00


	//----- nvinfo : EIATTR_KPARAM_INFO
	.align		4
.L_197:
        /*0088*/ 	.byte	0x04, 0x17
        /*008a*/ 	.short	(.L_199 - .L_198)
.L_198:
        /*008c*/ 	.word	0x00000000
        /*0090*/ 	.short	0x0000
        /*0092*/ 	.short	0x0000
        /*0094*/ 	.byte	0x00, 0xf5, 0x21, 0x00


	//----- nvinfo : EIATTR_SPARSE_MMA_MASK
	.align		4
.L_199:
        /*0098*/ 	.byte	0x03, 0x50
        /*009a*/ 	.short	0x0000


	//----- nvinfo : EIATTR_MAXREG_COUNT
	.align		4
        /*009c*/ 	.byte	0x03, 0x1b
        /*009e*/ 	.short	0x00ff


	//----- nvinfo : EIATTR_MERCURY_ISA_VERSION
	.align		4
        /*00a0*/ 	.byte	0x03, 0x5f
        /*00a2*/ 	.short	0x0101


	//----- nvinfo : EIATTR_VRC_CTA_INIT_COUNT
	.align		4
        /*00a4*/ 	.byte	0x02, 0x4a
	.zero		1
	.zero		1


	//----- nvinfo : EIATTR_EXIT_INSTR_OFFSETS
	.align		4
        /*00a8*/ 	.byte	0x04, 0x1c
        /*00aa*/ 	.short	(.L_201 - .L_200)


	//   ....[0]....
.L_200:
        /*00ac*/ 	.word	0x00000070


	//   ....[1]....
        /*00b0*/ 	.word	0x00000230


	//----- nvinfo : EIATTR_CRS_STACK_SIZE
	.align		4
.L_201:
        /*00b4*/ 	.byte	0x04, 0x1e
        /*00b6*/ 	.short	(.L_203 - .L_202)
.L_202:
        /*00b8*/ 	.word	0x00000000


	//----- nvinfo : EIATTR_CBANK_PARAM_SIZE
	.align		4
.L_203:
        /*00bc*/ 	.byte	0x03, 0x19
        /*00be*/ 	.short	0x0038


	//----- nvinfo : EIATTR_PARAM_CBANK
	.align		4
        /*00c0*/ 	.byte	0x04, 0x0a
        /*00c2*/ 	.short	(.L_205 - .L_204)
	.align		4
.L_204:
        /*00c4*/ 	.word	index@(.nv.constant0._ZN4ares7quantum25quantum_q_learning_kernelEPfPKjS3_PKfS5_jjff)
        /*00c8*/ 	.short	0x0380
        /*00ca*/ 	.short	0x0038


	//----- nvinfo : EIATTR_SW_WAR
	.align		4
.L_205:
        /*00cc*/ 	.byte	0x04, 0x36
        /*00ce*/ 	.short	(.L_207 - .L_206)
.L_206:
        /*00d0*/ 	.word	0x00000008
.L_207:


//--------------------- .nv.info._ZN4ares7quantum30generateQuantumSignatureKernelEPfim --------------------------
	.section	.nv.info._ZN4ares7quantum30generateQuantumSignatureKernelEPfim,"",@"SHT_CUDA_INFO"
	.sectionflags	@""
	.align	4


	//----- nvinfo : EIATTR_CUDA_API_VERSION
	.align		4
        /*0000*/ 	.byte	0x04, 0x37
        /*0002*/ 	.short	(.L_209 - .L_208)
.L_208:
        /*0004*/ 	.word	0x00000082


	//----- nvinfo : EIATTR_KPARAM_INFO
	.align		4
.L_209:
        /*0008*/ 	.byte	0x04, 0x17
        /*000a*/ 	.short	(.L_211 - .L_210)
.L_210:
        /*000c*/ 	.word	0x00000000
        /*0010*/ 	.short	0x0002
        /*0012*/ 	.short	0x0010
        /*0014*/ 	.byte	0x00, 0xf0, 0x21, 0x00


	//----- nvinfo : EIATTR_KPARAM_INFO
	.align		4
.L_211:
        /*0018*/ 	.byte	0x04, 0x17
        /*001a*/ 	.short	(.L_213 - .L_212)
.L_212:
        /*001c*/ 	.word	0x00000000
        /*0020*/ 	.short	0x0001
        /*0022*/ 	.short	0x0008
        /*0024*/ 	.byte	0x00, 0xf0, 0x11, 0x00


	//----- nvinfo : EIATTR_KPARAM_INFO
	.align		4
.L_213:
        /*0028*/ 	.byte	0x04, 0x17
        /*002a*/ 	.short	(.L_215 - .L_214)
.L_214:
        /*002c*/ 	.word	0x00000000
        /*0030*/ 	.short	0x0000
        /*0032*/ 	.short	0x0000
        /*0034*/ 	.byte	0x00, 0xf5, 0x21, 0x00


	//----- nvinfo : EIATTR_SPARSE_MMA_MASK
	.align		4
.L_215:
        /*0038*/ 	.byte	0x03, 0x50
        /*003a*/ 	.short	0x0000


	//----- nvinfo : EIATTR_MAXREG_COUNT
	.align		4
        /*003c*/ 	.byte	0x03, 0x1b
        /*003e*/ 	.short	0x00ff


	//----- nvinfo : EIATTR_MERCURY_ISA_VERSION
	.align		4
        /*0040*/ 	.byte	0x03, 0x5f
        /*0042*/ 	.short	0x0101


	//----- nvinfo : EIATTR_VRC_CTA_INIT_COUNT
	.align		4
        /*0044*/ 	.byte	0x02, 0x4a
	.zero		1
	.zero		1


	//----- nvinfo : EIATTR_EXIT_INSTR_OFFSETS
	.align		4
        /*0048*/ 	.byte	0x04, 0x1c
        /*004a*/ 	.short	(.L_217 - .L_216)


	//   ....[0]....
.L_216:
        /*004c*/ 	.word	0x00000070


	//   ....[1]....
        /*0050*/ 	.word	0x00000560


	//----- nvinfo : EIATTR_CRS_STACK_SIZE
	.align		4
.L_217:
        /*0054*/ 	.byte	0x04, 0x1e
        /*0056*/ 	.short	(.L_219 - .L_218)
.L_218:
        /*0058*/ 	.word	0x00000000


	//----- nvinfo : EIATTR_CBANK_PARAM_SIZE
	.align		4
.L_219:
        /*005c*/ 	.byte	0x03, 0x19
        /*005e*/ 	.short	0x0018


	//----- nvinfo : EIATTR_PARAM_CBANK
	.align		4
        /*0060*/ 	.byte	0x04, 0x0a
        /*0062*/ 	.short	(.L_221 - .L_220)
	.align		4
.L_220:
        /*0064*/ 	.word	index@(.nv.constant0._ZN4ares7quantum30generateQuantumSignatureKernelEPfim)
        /*0068*/ 	.short	0x0380
        /*006a*/ 	.short	0x0018


	//----- nvinfo : EIATTR_SW_WAR
	.align		4
.L_221:
        /*006c*/ 	.byte	0x04, 0x36
        /*006e*/ 	.short	(.L_223 - .L_222)
.L_222:
        /*0070*/ 	.word	0x00000008
.L_223:


//--------------------- .nv.info._ZN3cub18CUB_300001_SM_10006detail11EmptyKernelIvEEvv --------------------------
	.section	.nv.info._ZN3cub18CUB_300001_SM_10006detail11EmptyKernelIvEEvv,"",@"SHT_CUDA_INFO"
	.sectionflags	@""
	.align	4


	//----- nvinfo : EIATTR_CUDA_API_VERSION
	.align		4
        /*0000*/ 	.byte	0x04, 0x37
        /*0002*/ 	.short	(.L_225 - .L_224)
.L_224:
        /*0004*/ 	.word	0x00000082


	//----- nvinfo : EIATTR_SPARSE_MMA_MASK
	.align		4
.L_225:
        /*0008*/ 	.byte	0x03, 0x50
        /*000a*/ 	.short	0x0000


	//----- nvinfo : EIATTR_MAXREG_COUNT
	.align		4
        /*000c*/ 	.byte	0x03, 0x1b
        /*000e*/ 	.short	0x00ff


	//----- nvinfo : EIATTR_MERCURY_ISA_VERSION
	.align		4
        /*0010*/ 	.byte	0x03, 0x5f
        /*0012*/ 	.short	0x0101


	//----- nvinfo : EIATTR_VRC_CTA_INIT_COUNT
	.align		4
        /*0014*/ 	.byte	0x02, 0x4a
	.zero		1
	.zero		1


	//----- nvinfo : EIATTR_EXIT_INSTR_OFFSETS
	.align		4
        /*0018*/ 	.byte	0x04, 0x1c
        /*001a*/ 	.short	(.L_227 - .L_226)


	//   ....[0]....
.L_226:
        /*001c*/ 	.word	0x00000010


	//----- nvinfo : EIATTR_SW_WAR
	.align		4
.L_227:
        /*0020*/ 	.byte	0x04, 0x36
        /*0022*/ 	.short	(.L_229 - .L_228)
.L_228:
        /*0024*/ 	.word	0x00000008
.L_229:


//--------------------- .nv.callgraph             --------------------------
	.section	.nv.callgraph,"",@"SHT_CUDA_CALLGRAPH"
	.align	4
	.sectionentsize	8
	.align		4
        /*0000*/ 	.word	0x00000000
	.align		4
        /*0004*/ 	.word	0xffffffff
	.align		4
        /*0008*/ 	.word	0x00000000
	.align		4
        /*000c*/ 	.word	0xfffffffe
	.align		4
        /*0010*/ 	.word	0x00000000
	.align		4
        /*0014*/ 	.word	0xfffffffd
	.align		4
        /*0018*/ 	.word	0x00000000
	.align		4
        /*001c*/ 	.word	0xfffffffc


//--------------------- .nv.constant4             --------------------------
	.section	.nv.constant4,"a",@progbits
	.align	8
	.align		8
.nv.constant4:
        /*0000*/ 	.dword	precalc_xorwow_matrix
	.align		8
        /*0008*/ 	.dword	precalc_xorwow_offset_matrix
	.align		8
        /*0010*/ 	.dword	mrg32k3aM1
	.align		8
        /*0018*/ 	.dword	mrg32k3aM2
	.align		8
        /*0020*/ 	.dword	mrg32k3aM1SubSeq
	.align		8
        /*0028*/ 	.dword	mrg32k3aM2SubSeq
	.align		8
        /*0030*/ 	.dword	mrg32k3aM1Seq
	.align		8
        /*0038*/ 	.dword	mrg32k3aM2Seq
	.align		8
        /*0040*/ 	.dword	_ZN34_INTERNAL_4b62943c_4_k_cu_60f7777d4cuda3std3__45__cpo5beginE
	.align		8
        /*0048*/ 	.dword	_ZN34_INTERNAL_4b62943c_4_k_cu_60f7777d4cuda3std3__45__cpo3endE
	.align		8
        /*0050*/ 	.dword	_ZN34_INTERNAL_4b62943c_4_k_cu_60f7777d4cuda3std3__45__cpo6cbeginE
	.align		8
        /*0058*/ 	.dword	_ZN34_INTERNAL_4b62943c_4_k_cu_60f7777d4cuda3std3__45__cpo4cendE
	.align		8
        /*0060*/ 	.dword	_ZN34_INTERNAL_4b62943c_4_k_cu_60f7777d4cuda3std3__45__cpo6rbeginE
	.align		8
        /*0068*/ 	.dword	_ZN34_INTERNAL_4b62943c_4_k_cu_60f7777d4cuda3std3__45__cpo4rendE
	.align		8
        /*0070*/ 	.dword	_ZN34_INTERNAL_4b62943c_4_k_cu_60f7777d4cuda3std3__45__cpo7crbeginE
	.align		8
        /*0078*/ 	.dword	_ZN34_INTERNAL_4b62943c_4_k_cu_60f7777d4cuda3std3__45__cpo5crendE
	.align		8
        /*0080*/ 	.dword	_ZN34_INTERNAL_4b62943c_4_k_cu_60f7777d4cuda3std3__436_GLOBAL__N__4b62943c_4_k_cu_60f7777d6ignoreE
	.align		8
        /*0088*/ 	.dword	_ZN34_INTERNAL_4b62943c_4_k_cu_60f7777d4cuda3std3__419piecewise_constructE
	.align		8
        /*0090*/ 	.dword	_ZN34_INTERNAL_4b62943c_4_k_cu_60f7777d4cuda3std3__48in_placeE
	.align		8
        /*0098*/ 	.dword	_ZN34_INTERNAL_4b62943c_4_k_cu_60f7777d4cuda3std3__420unreachable_sentinelE
	.align		8
        /*00a0*/ 	.dword	_ZN34_INTERNAL_4b62943c_4_k_cu_60f7777d4cuda3std3__47nulloptE
	.align		8
        /*00a8*/ 	.dword	_ZN34_INTERNAL_4b62943c_4_k_cu_60f7777d4cuda3std3__48unexpectE
	.align		8
        /*00b0*/ 	.dword	_ZN34_INTERNAL_4b62943c_4_k_cu_60f7777d4cuda3std6ranges3__45__cpo4swapE
	.align		8
        /*00b8*/ 	.dword	_ZN34_INTERNAL_4b62943c_4_k_cu_60f7777d4cuda3std6ranges3__45__cpo9iter_moveE
	.align		8
        /*00c0*/ 	.dword	_ZN34_INTERNAL_4b62943c_4_k_cu_60f7777d4cuda3std6ranges3__45__cpo5beginE
	.align		8
        /*00c8*/ 	.dword	_ZN34_INTERNAL_4b62943c_4_k_cu_60f7777d4cuda3std6ranges3__45__cpo3endE
	.align		8
        /*00d0*/ 	.dword	_ZN34_INTERNAL_4b62943c_4_k_cu_60f7777d4cuda3std6ranges3__45__cpo6cbeginE
	.align		8
        /*00d8*/ 	.dword	_ZN34_INTERNAL_4b62943c_4_k_cu_60f7777d4cuda3std6ranges3__45__cpo4cendE
	.align		8
        /*00e0*/ 	.dword	_ZN34_INTERNAL_4b62943c_4_k_cu_60f7777d4cuda3std6ranges3__45__cpo7advanceE
	.align		8
        /*00e8*/ 	.dword	_ZN34_INTERNAL_4b62943c_4_k_cu_60f7777d4cuda3std6ranges3__45__cpo9iter_swapE
	.align		8
        /*00f0*/ 	.dword	_ZN34_INTERNAL_4b62943c_4_k_cu_60f7777d4cuda3std6ranges3__45__cpo4nextE
	.align		8
        /*00f8*/ 	.dword	_ZN34_INTERNAL_4b62943c_4_k_cu_60f7777d4cuda3std6ranges3__45__cpo4prevE
	.align		8
        /*0100*/ 	.dword	_ZN34_INTERNAL_4b62943c_4_k_cu_60f7777d4cuda3std6ranges3__45__cpo4dataE
	.align		8
        /*0108*/ 	.dword	_ZN34_INTERNAL_4b62943c_4_k_cu_60f7777d4cuda3std6ranges3__45__cpo5cdataE
	.align		8
        /*0110*/ 	.dword	_ZN34_INTERNAL_4b62943c_4_k_cu_60f7777d4cuda3std6ranges3__45__cpo4sizeE
	.align		8
        /*0118*/ 	.dword	_ZN34_INTERNAL_4b62943c_4_k_cu_60f7777d4cuda3std6ranges3__45__cpo5ssizeE
	.align		8
        /*0120*/ 	.dword	_ZN34_INTERNAL_4b62943c_4_k_cu_60f7777d4cuda3std6ranges3__45__cpo8distanceE
	.align		8
        /*0128*/ 	.dword	_ZN34_INTERNAL_4b62943c_4_k_cu_60f7777d6thrust24THRUST_300001_SM_1000_NS8cuda_cub3parE
	.align		8
        /*0130*/ 	.dword	_ZN34_INTERNAL_4b62943c_4_k_cu_60f7777d6thrust24THRUST_300001_SM_1000_NS8cuda_cub10par_nosyncE
	.align		8
        /*0138*/ 	.dword	_ZN34_INTERNAL_4b62943c_4_k_cu_60f7777d6thrust24THRUST_300001_SM_1000_NS6system6detail10sequential3seqE
	.align		8
        /*0140*/ 	.dword	_ZN34_INTERNAL_4b62943c_4_k_cu_60f7777d6thrust24THRUST_300001_SM_1000_NS12placeholders2_1E
	.align		8
        /*0148*/ 	.dword	_ZN34_INTERNAL_4b62943c_4_k_cu_60f7777d6thrust24THRUST_300001_SM_1000_NS12placeholders2_2E
	.align		8
        /*0150*/ 	.dword	_ZN34_INTERNAL_4b62943c_4_k_cu_60f7777d6thrust24THRUST_300001_SM_1000_NS12placeholders2_3E
	.align		8
        /*0158*/ 	.dword	_ZN34_INTERNAL_4b62943c_4_k_cu_60f7777d6thrust24THRUST_300001_SM_1000_NS12placeholders2_4E
	.align		8
        /*0160*/ 	.dword	_ZN34_INTERNAL_4b62943c_4_k_cu_60f7777d6thrust24THRUST_300001_SM_1000_NS12placeholders2_5E
	.align		8
        /*0168*/ 	.dword	_ZN34_INTERNAL_4b62943c_4_k_cu_60f7777d6thrust24THRUST_300001_SM_1000_NS12placeholders2_6E
	.align		8
        /*0170*/ 	.dword	_ZN34_INTERNAL_4b62943c_4_k_cu_60f7777d6thrust24THRUST_300001_SM_1000_NS12placeholders2_7E
	.align		8
        /*0178*/ 	.dword	_ZN34_INTERNAL_4b62943c_4_k_cu_60f7777d6thrust24THRUST_300001_SM_1000_NS12placeholders2_8E
	.align		8
        /*0180*/ 	.dword	_ZN34_INTERNAL_4b62943c_4_k_cu_60f7777d6thrust24THRUST_300001_SM_1000_NS12placeholders2_9E
	.align		8
        /*0188*/ 	.dword	_ZN34_INTERNAL_4b62943c_4_k_cu_60f7777d6thrust24THRUST_300001_SM_1000_NS12placeholders3_10E
	.align		8
        /*0190*/ 	.dword	_ZN34_INTERNAL_4b62943c_4_k_cu_60f7777d6thrust24THRUST_300001_SM_1000_NS3seqE


//--------------------- .nv.constant3             --------------------------
	.section	.nv.constant3,"a",@progbits
	.align	8
.nv.constant3:
	.type		__cr_lgamma_table,@object
	.size		__cr_lgamma_table,(.L_8 - __cr_lgamma_table)
__cr_lgamma_table:
        /*0000*/ 	.byte	0x00, 0x00, 0x00, 0x00, 0x00, 0x00, 0x00, 0x00, 0x00, 0x00, 0x00, 0x00, 0x00, 0x00, 0x00, 0x00
        /*0010*/ 	.byte	0xef, 0x39, 0xfa, 0xfe, 0x42, 0x2e, 0xe6, 0x3f, 0x02, 0x20, 0x2a, 0xfa, 0x0b, 0xab, 0xfc, 0x3f
        /*0020*/ 	.byte	0xf9, 0x2c, 0x92, 0x7c, 0xa7, 0x6c, 0x09, 0x40, 0xc9, 0x79, 0x44, 0x3c, 0x64, 0x26, 0x13, 0x40
        /*0030*/ 	.byte	0xca, 0x01, 0xcf, 0x3a, 0x27, 0x51, 0x1a, 0x40, 0x30, 0xcc, 0x2d, 0xf3, 0xe1, 0x0c, 0x21, 0x40
        /*0040*/ 	.byte	0x0d, 0xb7, 0xfc, 0x82, 0x8e, 0x35, 0x25, 0x40
.L_8:


//--------------------- .text._ZN4ares7quantum20chaosDetectionKernelEPfPKfiif --------------------------
	.section	.text._ZN4ares7quantum20chaosDetectionKernelEPfPKfiif,"ax",@progbits
	.align	128
        .global         _ZN4ares7quantum20chaosDetectionKernelEPfPKfiif
        .type           _ZN4ares7quantum20chaosDetectionKernelEPfPKfiif,@function
        .size           _ZN4ares7quantum20chaosDetectionKernelEPfPKfiif,(.L_x_100 - _ZN4ares7quantum20chaosDetectionKernelEPfPKfiif)
        .other          _ZN4ares7quantum20chaosDetectionKernelEPfPKfiif,@"STO_CUDA_ENTRY STV_DEFAULT"
_ZN4ares7quantum20chaosDetectionKernelEPfPKfiif:
.text._ZN4ares7quantum20chaosDetectionKernelEPfPKfiif:
[----:B------:R-:W-:Y:S01]  /*0000*/  LDC R1, c[0x0][0x37c] ;  /* 0x0000df00ff017b82 */ /* 0x000fe20000000800 */
[----:B------:R-:W0:Y:S07]  /*0010*/  S2R R3, SR_TID.X ;  /* 0x0000000000037919 */ /* 0x000e2e0000002100 */
[----:B------:R-:W0:Y:S01]  /*0020*/  S2UR UR6, SR_CTAID.X ;  /* 0x00000000000679c3 */ /* 0x000e220000002500 */
[----:B------:R-:W1:Y:S07]  /*0030*/  LDCU.64 UR4, c[0x0][0x390] ;  /* 0x00007200ff0477ac */ /* 0x000e6e0008000a00 */
[----:B------:R-:W0:Y:S01]  /*0040*/  LDC R2, c[0x0][0x360] ;  /* 0x0000d800ff027b82 */ /* 0x000e220000000800 */
[----:B-1----:R-:W-:Y:S01]  /*0050*/  UIADD3 UR4, UPT, UPT, UR4, -UR5, URZ ;  /* 0x8000000504047290 */ /* 0x002fe2000fffe0ff */
[----:B0-----:R-:W-:-:S05]  /*0060*/  IMAD R2, R2, UR6, R3 ;  /* 0x0000000602027c24 */ /* 0x001fca000f8e0203 */
[----:B------:R-:W-:-:S13]  /*0070*/  ISETP.GE.AND P0, PT, R2, UR4, PT ;  /* 0x0000000402007c0c */ /* 0x000fda000bf06270 */
[----:B------:R-:W-:Y:S05]  /*0080*/  @P0 EXIT ;  /* 0x000000000000094d */ /* 0x000fea0003800000 */
[----:B------:R-:W-:Y:S01]  /*0090*/  UISETP.GE.AND UP0, UPT, UR5, 0x2, UPT ;  /* 0x000000020500788c */ /* 0x000fe2000bf06270 */
[----:B------:R-:W-:Y:S01]  /*00a0*/  HFMA2 R7, -RZ, RZ, 0, 0 ;  /* 0x00000000ff077431 */ /* 0x000fe200000001ff */
[----:B------:R-:W0:Y:S01]  /*00b0*/  LDCU.64 UR12, c[0x0][0x358] ;  /* 0x00006b00ff0c77ac */ /* 0x000e220008000a00 */
[----:B------:R-:W-:-:S06]  /*00c0*/  UIADD3 UR8, UPT, UPT, UR5, -0x1, URZ ;  /* 0xffffffff05087890 */ /* 0x000fcc000fffe0ff */
[----:B------:R-:W-:Y:S06]  /*00d0*/  BRA.U !UP0, `(.L_x_0) ;  /* 0x0000001908107547 */ /* 0x000fec000b800000 */
[----:B------:R-:W-:Y:S01]  /*00e0*/  UIADD3 UR4, UPT, UPT, UR5, -0x2, URZ ;  /* 0xfffffffe05047890 */ /* 0x000fe2000fffe0ff */
[----:B------:R-:W-:Y:S01]  /*00f0*/  MOV R7, RZ ;  /* 0x000000ff00077202 */ /* 0x000fe20000000f00 */
[----:B------:R-:W-:Y:S02]  /*0100*/  ULOP3.LUT UR9, UR8, 0x3, URZ, 0xc0, !UPT ;  /* 0x0000000308097892 */ /* 0x000fe4000f8ec0ff */
[----:B------:R-:W-:-:S03]  /*0110*/  UISETP.GE.U32.AND UP0, UPT, UR4, 0x3, UPT ;  /* 0x000000030400788c */ /* 0x000fc6000bf06070 */
[----:B------:R-:W-:-:S06]  /*0120*/  UMOV UR4, URZ ;  /* 0x000000ff00047c82 */ /* 0x000fcc0008000000 */
[----:B------:R-:W-:Y:S05]  /*0130*/  BRA.U !UP0, `(.L_x_1) ;  /* 0x0000000d08607547 */ /* 0x000fea000b800000 */
[----:B------:R-:W1:Y:S01]  /*0140*/  LDCU.64 UR6, c[0x0][0x388] ;  /* 0x00007100ff0677ac */ /* 0x000e620008000a00 */
[----:B------:R-:W-:Y:S02]  /*0150*/  MOV R7, RZ ;  /* 0x000000ff00077202 */ /* 0x000fe40000000f00 */
[----:B------:R-:W-:Y:S01]  /*0160*/  MOV R6, R2 ;  /* 0x0000000200067202 */ /* 0x000fe20000000f00 */
[----:B------:R-:W-:-:S04]  /*0170*/  ULOP3.LUT UR4, UR8, 0xfffffffc, URZ, 0xc0, !UPT ;  /* 0xfffffffc08047892 */ /* 0x000fc8000f8ec0ff */
[----:B------:R-:W-:Y:S02]  /*0180*/  UIADD3 UR10, UPT, UPT, -UR4, URZ, URZ ;  /* 0x000000ff040a7290 */ /* 0x000fe4000fffe1ff */
[----:B-1----:R-:W-:-:S04]  /*0190*/  UIADD3 UR5, UP0, UPT, UR6, 0x8, URZ ;  /* 0x0000000806057890 */ /* 0x002fc8000ff1e0ff */
[----:B------:R-:W-:-:S12]  /*01a0*/  UIADD3.X UR6, UPT, UPT, URZ, UR7, URZ, UP0, !UPT ;  /* 0x00000007ff067290 */ /* 0x000fd800087fe4ff */
.L_x_18:
[----:B------:R-:W-:Y:S02]  /*01b0*/  MOV R4, UR5 ;  /* 0x0000000500047c02 */ /* 0x000fe40008000f00 */
[----:B------:R-:W-:-:S03]  /*01c0*/  MOV R5, UR6 ;  /* 0x0000000600057c02 */ /* 0x000fc60008000f00 */
[----:B------:R-:W-:-:S05]  /*01d0*/  IMAD.WIDE R4, R6, 0x4, R4 ;  /* 0x0000000406047825 */ /* 0x000fca00078e0204 */
[----:B0-----:R-:W2:Y:S04]  /*01e0*/  LDG.E R0, desc[UR12][R4.64+-0x8] ;  /* 0xfffff80c04007981 */ /* 0x001ea8000c1e1900 */
[----:B------:R-:W3:Y:S01]  /*01f0*/  LDG.E R8, desc[UR12][R4.64+-0x4] ;  /* 0xfffffc0c04087981 */ /* 0x000ee2000c1e1900 */
[----:B------:R-:W-:Y:S01]  /*0200*/  UIADD3 UR10, UPT, UPT, UR10, 0x4, URZ ;  /* 0x000000040a0a7890 */ /* 0x000fe2000fffe0ff */
[----:B------:R-:W-:Y:S03]  /*0210*/  BSSY.RECONVERGENT B2, `(.L_x_2) ;  /* 0x0000032000027945 */ /* 0x000fe60003800200 */
[----:B------:R-:W-:Y:S01]  /*0220*/  UISETP.NE.AND UP0, UPT, UR10, URZ, UPT ;  /* 0x000000ff0a00728c */ /* 0x000fe2000bf05270 */
[----:B--2---:R-:W-:-:S04]  /*0230*/  FADD R3, R0, 9.9999999747524270788e-07 ;  /* 0x358637bd00037421 */ /* 0x004fc80000000000 */
[----:B---3--:R-:W-:-:S05]  /*0240*/  FADD R0, R8, -R3 ;  /* 0x8000000308007221 */ /* 0x008fca0000000000 */
[----:B------:R-:W-:-:S13]  /*0250*/  FSETP.GT.AND P0, PT, |R0|, 9.9999999747524270788e-07, PT ;  /* 0x358637bd0000780b */ /* 0x000fda0003f04200 */
[----:B------:R-:W-:Y:S05]  /*0260*/  @!P0 BRA `(.L_x_3) ;  /* 0x0000000000b08947 */ /* 0x000fea0003800000 */
[----:B------:R-:W-:Y:S01]  /*0270*/  HFMA2 R10, -RZ, RZ, 10.90625, 0.015625 ;  /* 0x49742400ff0a7431 */ /* 0x000fe200000001ff */
[----:B------:R-:W-:Y:S01]  /*0280*/  MOV R3, 0x358637bd ;  /* 0x358637bd00037802 */ /* 0x000fe20000000f00 */
[----:B------:R-:W0:Y:S01]  /*0290*/  FCHK P0, |R0|, 9.9999999747524270788e-07 ;  /* 0x358637bd00007902 */ /* 0x000e220000000200 */
[----:B------:R-:W-:Y:S03]  /*02a0*/  BSSY.RECONVERGENT B3, `(.L_x_4) ;  /* 0x000000c000037945 */ /* 0x000fe60003800200 */
[----:B------:R-:W-:-:S04]  /*02b0*/  FFMA R3, R10, -R3, 1 ;  /* 0x3f8000000a037423 */ /* 0x000fc80000000803 */
[----:B------:R-:W-:-:S04]  /*02c0*/  FFMA R3, R3, R10, 1000000 ;  /* 0x4974240003037423 */ /* 0x000fc8000000000a */
[----:B------:R-:W-:-:S04]  /*02d0*/  FFMA R9, |R0|, R3, RZ ;  /* 0x0000000300097223 */ /* 0x000fc800000002ff */
[----:B------:R-:W-:-:S04]  /*02e0*/  FFMA R10, R9, -9.9999999747524270788e-07, |R0| ;  /* 0xb58637bd090a7823 */ /* 0x000fc80000000400 */
[----:B------:R-:W-:Y:S01]  /*02f0*/  FFMA R3, R3, R10, R9 ;  /* 0x0000000a03037223 */ /* 0x000fe20000000009 */
[----:B0-----:R-:W-:Y:S06]  /*0300*/  @!P0 BRA `(.L_x_5) ;  /* 0x0000000000148947 */ /* 0x001fec0003800000 */
[----:B------:R-:W-:Y:S01]  /*0310*/  FADD R0, |R0|, -RZ ;  /* 0x800000ff00007221 */ /* 0x000fe20000000200 */
[----:B------:R-:W-:Y:S02]  /*0320*/  MOV R3, 0x358637bd ;  /* 0x358637bd00037802 */ /* 0x000fe40000000f00 */
[----:B------:R-:W-:-:S07]  /*0330*/  MOV R10, 0x350 ;  /* 0x00000350000a7802 */ /* 0x000fce0000000f00 */
[----:B------:R-:W-:Y:S05]  /*0340*/  CALL.REL.NOINC `($__internal_0_$__cuda_sm3x_div_rn_noftz_f32_slowpath) ;  /* 0x0000001400c87944 */ /* 0x000fea0003c00000 */
[----:B------:R-:W-:-:S07]  /*0350*/  MOV R3, R0 ;  /* 0x0000000000037202 */ /* 0x000fce0000000f00 */
.L_x_5:
[----:B------:R-:W-:Y:S05]  /*0360*/  BSYNC.RECONVERGENT B3 ;  /* 0x0000000000037941 */ /* 0x000fea0003800200 */
.L_x_4:
[----:B------:R-:W-:Y:S01]  /*0370*/  MOV R12, R3 ;  /* 0x00000003000c7202 */ /* 0x000fe20000000f00 */
[----:B------:R-:W-:-:S03]  /*0380*/  HFMA2 R10, -RZ, RZ, 1.5048828125, 33.21875 ;  /* 0x3e055027ff0a7431 */ /* 0x000fc600000001ff */
[----:B------:R-:W-:-:S13]  /*0390*/  FSETP.GEU.AND P0, PT, R12, 1.175494350822287508e-38, PT ;  /* 0x008000000c00780b */ /* 0x000fda0003f0e000 */
[----:B------:R-:W-:-:S05]  /*03a0*/  @!P0 FMUL R12, R12, 8388608 ;  /* 0x4b0000000c0c8820 */ /* 0x000fca0000400000 */
[----:B------:R-:W-:-:S04]  /*03b0*/  IADD3 R0, PT, PT, R12, -0x3f2aaaab, RZ ;  /* 0xc0d555550c007810 */ /* 0x000fc80007ffe0ff */
[----:B------:R-:W-:-:S04]  /*03c0*/  LOP3.LUT R3, R0, 0xff800000, RZ, 0xc0, !PT ;  /* 0xff80000000037812 */ /* 0x000fc800078ec0ff */
[-C--:B------:R-:W-:Y:S02]  /*03d0*/  IADD3 R0, PT, PT, R12, -R3.reuse, RZ ;  /* 0x800000030c007210 */ /* 0x080fe40007ffe0ff */
[----:B------:R-:W-:-:S03]  /*03e0*/  I2FP.F32.S32 R3, R3 ;  /* 0x0000000300037245 */ /* 0x000fc60000201400 */
[----:B------:R-:W-:-:S04]  /*03f0*/  FADD R9, R0, -1 ;  /* 0xbf80000000097421 */ /* 0x000fc80000000000 */
[----:B------:R-:W-:-:S04]  /*0400*/  FFMA R0, R9, -R10, 0.14084610342979431152 ;  /* 0x3e1039f609007423 */ /* 0x000fc8000000080a */
[----:B------:R-:W-:-:S04]  /*0410*/  FFMA R0, R9, R0, -0.12148627638816833496 ;  /* 0xbdf8cdcc09007423 */ /* 0x000fc80000000000 */
[----:B------:R-:W-:-:S04]  /*0420*/  FFMA R0, R9, R0, 0.13980610668659210205 ;  /* 0x3e0f295509007423 */ /* 0x000fc80000000000 */
[----:B------:R-:W-:-:S04]  /*0430*/  FFMA R0, R9, R0, -0.16684235632419586182 ;  /* 0xbe2ad8b909007423 */ /* 0x000fc80000000000 */
[----:B------:R-:W-:-:S04]  /*0440*/  FFMA R0, R9, R0, 0.20012299716472625732 ;  /* 0x3e4ced0b09007423 */ /* 0x000fc80000000000 */
[----:B------:R-:W-:-:S04]  /*0450*/  FFMA R0, R9, R0, -0.24999669194221496582 ;  /* 0xbe7fff2209007423 */ /* 0x000fc80000000000 */
[----:B------:R-:W-:-:S04]  /*0460*/  FFMA R0, R9, R0, 0.33333182334899902344 ;  /* 0x3eaaaa7809007423 */ /* 0x000fc80000000000 */
[C---:B------:R-:W-:Y:S01]  /*0470*/  FFMA R10, R9.reuse, R0, -0.5 ;  /* 0xbf000000090a7423 */ /* 0x040fe20000000000 */
[----:B------:R-:W-:Y:S02]  /*0480*/  FSEL R0, RZ, -23, P0 ;  /* 0xc1b80000ff007808 */ /* 0x000fe40000000000 */
[----:B------:R-:W-:Y:S01]  /*0490*/  ISETP.GT.U32.AND P0, PT, R12, 0x7f7fffff, PT ;  /* 0x7f7fffff0c00780c */ /* 0x000fe20003f04070 */
[----:B------:R-:W-:Y:S02]  /*04a0*/  FMUL R10, R9, R10 ;  /* 0x0000000a090a7220 */ /* 0x000fe40000400000 */
[----:B------:R-:W-:Y:S01]  /*04b0*/  FFMA R0, R3, 1.1920928955078125e-07, R0 ;  /* 0x3400000003007823 */ /* 0x000fe20000000000 */
[----:B------:R-:W-:Y:S01]  /*04c0*/  MOV R3, 0x7f800000 ;  /* 0x7f80000000037802 */ /* 0x000fe20000000f00 */
[----:B------:R-:W-:-:S04]  /*04d0*/  FFMA R9, R9, R10, R9 ;  /* 0x0000000a09097223 */ /* 0x000fc80000000009 */
[----:B------:R-:W-:-:S04]  /*04e0*/  FFMA R0, R0, 0.69314718246459960938, R9 ;  /* 0x3f31721800007823 */ /* 0x000fc80000000009 */
[C---:B------:R-:W-:Y:S01]  /*04f0*/  @P0 FFMA R0, R12.reuse, R3, +INF ;  /* 0x7f8000000c000423 */ /* 0x040fe20000000003 */
[----:B------:R-:W-:-:S04]  /*0500*/  FSETP.NEU.AND P0, PT, R12, RZ, PT ;  /* 0x000000ff0c00720b */ /* 0x000fc80003f0d000 */
[----:B------:R-:W-:-:S05]  /*0510*/  FSEL R0, R0, -INF , P0 ;  /* 0xff80000000007808 */ /* 0x000fca0000000000 */
[----:B------:R-:W-:-:S07]  /*0520*/  FADD R7, R7, R0 ;  /* 0x0000000007077221 */ /* 0x000fce0000000000 */
.L_x_3:
[----:B------:R-:W-:Y:S05]  /*0530*/  BSYNC.RECONVERGENT B2 ;  /* 0x0000000000027941 */ /* 0x000fea0003800200 */
.L_x_2:
[----:B------:R-:W2:Y:S01]  /*0540*/  LDG.E R9, desc[UR12][R4.64] ;  /* 0x0000000c04097981 */ /* 0x000ea2000c1e1900 */
[----:B------:R-:W-:Y:S01]  /*0550*/  FADD R8, R8, 9.9999999747524270788e-07 ;  /* 0x358637bd08087421 */ /* 0x000fe20000000000 */
[----:B------:R-:W-:Y:S03]  /*0560*/  BSSY.RECONVERGENT B2, `(.L_x_6) ;  /* 0x000002f000027945 */ /* 0x000fe60003800200 */
[----:B--2---:R-:W-:-:S05]  /*0570*/  FADD R10, R9, -R8 ;  /* 0x80000008090a7221 */ /* 0x004fca0000000000 */
        /* <DEDUP_REMOVED lines=8> */
[----:B------:R-:W-:-:S04]  /*0600*/  FFMA R3, R0, |R10|, RZ ;  /* 0x4000000a00037223 */ /* 0x000fc800000000ff */
[----:B------:R-:W-:-:S04]  /*0610*/  FFMA R8, R3, -9.9999999747524270788e-07, |R10| ;  /* 0xb58637bd03087823 */ /* 0x000fc8000000040a */
[----:B------:R-:W-:Y:S01]  /*0620*/  FFMA R0, R0, R8, R3 ;  /* 0x0000000800007223 */ /* 0x000fe20000000003 */
[----:B0-----:R-:W-:Y:S06]  /*0630*/  @!P0 BRA `(.L_x_9) ;  /* 0x0000000000108947 */ /* 0x001fec0003800000 */
[----:B------:R-:W-:Y:S01]  /*0640*/  FADD R0, |R10|, -RZ ;  /* 0x800000ff0a007221 */ /* 0x000fe20000000200 */
[----:B------:R-:W-:Y:S02]  /*0650*/  MOV R3, 0x358637bd ;  /* 0x358637bd00037802 */ /* 0x000fe40000000f00 */
[----:B------:R-:W-:-:S07]  /*0660*/  MOV R10, 0x680 ;  /* 0x00000680000a7802 */ /* 0x000fce0000000f00 */
[----:B------:R-:W-:Y:S05]  /*0670*/  CALL.REL.NOINC `($__internal_0_$__cuda_sm3x_div_rn_noftz_f32_slowpath) ;  /* 0x0000001000fc7944 */ /* 0x000fea0003c00000 */
.L_x_9:
[----:B------:R-:W-:Y:S05]  /*0680*/  BSYNC.RECONVERGENT B3 ;  /* 0x0000000000037941 */ /* 0x000fea0003800200 */
.L_x_8:
        /* <DEDUP_REMOVED lines=8> */
[----:B------:R-:W-:Y:S01]  /*0710*/  FADD R8, R0, -1 ;  /* 0xbf80000000087421 */ /* 0x000fe20000000000 */
[----:B------:R-:W-:Y:S02]  /*0720*/  FSEL R0, RZ, -23, P0 ;  /* 0xc1b80000ff007808 */ /* 0x000fe40000000000 */
[----:B------:R-:W-:Y:S01]  /*0730*/  ISETP.GT.U32.AND P0, PT, R10, 0x7f7fffff, PT ;  /* 0x7f7fffff0a00780c */ /* 0x000fe20003f04070 */
[C---:B------:R-:W-:Y:S02]  /*0740*/  FFMA R11, R8.reuse, -R11, 0.14084610342979431152 ;  /* 0x3e1039f6080b7423 */ /* 0x040fe4000000080b */
[----:B------:R-:W-:Y:S01]  /*0750*/  FFMA R0, R3, 1.1920928955078125e-07, R0 ;  /* 0x3400000003007823 */ /* 0x000fe20000000000 */
[----:B------:R-:W-:Y:S01]  /*0760*/  MOV R3, 0x7f800000 ;  /* 0x7f80000000037802 */ /* 0x000fe20000000f00 */
[----:B------:R-:W-:-:S04]  /*0770*/  FFMA R11, R8, R11, -0.12148627638816833496 ;  /* 0xbdf8cdcc080b7423 */ /* 0x000fc8000000000b */
[----:B------:R-:W-:-:S04]  /*0780*/  FFMA R11, R8, R11, 0.13980610668659210205 ;  /* 0x3e0f2955080b7423 */ /* 0x000fc8000000000b */
[----:B------:R-:W-:-:S04]  /*0790*/  FFMA R11, R8, R11, -0.16684235632419586182 ;  /* 0xbe2ad8b9080b7423 */ /* 0x000fc8000000000b */
[----:B------:R-:W-:-:S04]  /*07a0*/  FFMA R11, R8, R11, 0.20012299716472625732 ;  /* 0x3e4ced0b080b7423 */ /* 0x000fc8000000000b */
[----:B------:R-:W-:-:S04]  /*07b0*/  FFMA R11, R8, R11, -0.24999669194221496582 ;  /* 0xbe7fff22080b7423 */ /* 0x000fc8000000000b */
[----:B------:R-:W-:-:S04]  /*07c0*/  FFMA R11, R8, R11, 0.33333182334899902344 ;  /* 0x3eaaaa78080b7423 */ /* 0x000fc8000000000b */
[----:B------:R-:W-:-:S04]  /*07d0*/  FFMA R11, R8, R11, -0.5 ;  /* 0xbf000000080b7423 */ /* 0x000fc8000000000b */
[----:B------:R-:W-:-:S04]  /*07e0*/  FMUL R11, R8, R11 ;  /* 0x0000000b080b7220 */ /* 0x000fc80000400000 */
[----:B------:R-:W-:-:S04]  /*07f0*/  FFMA R11, R8, R11, R8 ;  /* 0x0000000b080b7223 */ /* 0x000fc80000000008 */
[----:B------:R-:W-:Y:S01]  /*0800*/  FFMA R0, R0, 0.69314718246459960938, R11 ;  /* 0x3f31721800007823 */ /* 0x000fe2000000000b */
[C---:B------:R-:W-:Y:S01]  /*0810*/  @P0 FFMA R0, R10.reuse, R3, +INF ;  /* 0x7f8000000a000423 */ /* 0x040fe20000000003 */
[----:B------:R-:W-:-:S04]  /*0820*/  FSETP.NEU.AND P0, PT, R10, RZ, PT ;  /* 0x000000ff0a00720b */ /* 0x000fc80003f0d000 */
[----:B------:R-:W-:-:S05]  /*0830*/  FSEL R0, R0, -INF , P0 ;  /* 0xff80000000007808 */ /* 0x000fca0000000000 */
[----:B------:R-:W-:-:S07]  /*0840*/  FADD R7, R7, R0 ;  /* 0x0000000007077221 */ /* 0x000fce0000000000 */
.L_x_7:
[----:B------:R-:W-:Y:S05]  /*0850*/  BSYNC.RECONVERGENT B2 ;  /* 0x0000000000027941 */ /* 0x000fea0003800200 */
.L_x_6:
        /* <DEDUP_REMOVED lines=20> */
.L_x_13:
[----:B------:R-:W-:Y:S05]  /*09a0*/  BSYNC.RECONVERGENT B3 ;  /* 0x0000000000037941 */ /* 0x000fea0003800200 */
.L_x_12:
        /* <DEDUP_REMOVED lines=28> */
.L_x_11:
[----:B------:R-:W-:Y:S05]  /*0b70*/  BSYNC.RECONVERGENT B2 ;  /* 0x0000000000027941 */ /* 0x000fea0003800200 */
.L_x_10:
        /* <DEDUP_REMOVED lines=20> */
.L_x_17:
[----:B------:R-:W-:Y:S05]  /*0cc0*/  BSYNC.RECONVERGENT B3 ;  /* 0x0000000000037941 */ /* 0x000fea0003800200 */
.L_x_16:
        /* <DEDUP_REMOVED lines=28> */
.L_x_15:
[----:B------:R-:W-:Y:S05]  /*0e90*/  BSYNC.RECONVERGENT B2 ;  /* 0x0000000000027941 */ /* 0x000fea0003800200 */
.L_x_14:
[----:B------:R-:W-:Y:S01]  /*0ea0*/  IADD3 R6, PT, PT, R6, 0x4, RZ ;  /* 0x0000000406067810 */ /* 0x000fe20007ffe0ff */
[----:B------:R-:W-:Y:S06]  /*0eb0*/  BRA.U UP0, `(.L_x_18) ;  /* 0xfffffff100bc7547 */ /* 0x000fec000b83ffff */
.L_x_1:
[----:B------:R-:W-:-:S09]  /*0ec0*/  UISETP.NE.AND UP0, UPT, UR9, URZ, UPT ;  /* 0x000000ff0900728c */ /* 0x000fd2000bf05270 */
[----:B------:R-:W-:Y:S05]  /*0ed0*/  BRA.U !UP0, `(.L_x_0) ;  /* 0x0000000908907547 */ /* 0x000fea000b800000 */
[----:B------:R-:W-:-:S09]  /*0ee0*/  UISETP.NE.AND UP0, UPT, UR9, 0x1, UPT ;  /* 0x000000010900788c */ /* 0x000fd2000bf05270 */
[----:B------:R-:W-:Y:S05]  /*0ef0*/  BRA.U !UP0, `(.L_x_19) ;  /* 0x0000000508a47547 */ /* 0x000fea000b800000 */
[----:B------:R-:W1:Y:S01]  /*0f00*/  LDC.64 R4, c[0x0][0x388] ;  /* 0x0000e200ff047b82 */ /* 0x000e620000000a00 */
[----:B------:R-:W-:-:S05]  /*0f10*/  IADD3 R3, PT, PT, R2, UR4, RZ ;  /* 0x0000000402037c10 */ /* 0x000fca000fffe0ff */
[----:B-1----:R-:W-:-:S05]  /*0f20*/  IMAD.WIDE R4, R3, 0x4, R4 ;  /* 0x0000000403047825 */ /* 0x002fca00078e0204 */
[----:B0-----:R-:W2:Y:S04]  /*0f30*/  LDG.E R0, desc[UR12][R4.64] ;  /* 0x0000000c04007981 */ /* 0x001ea8000c1e1900 */
[----:B------:R-:W3:Y:S01]  /*0f40*/  LDG.E R6, desc[UR12][R4.64+0x4] ;  /* 0x0000040c04067981 */ /* 0x000ee2000c1e1900 */
[----:B------:R-:W-:Y:S01]  /*0f50*/  BSSY.RECONVERGENT B2, `(.L_x_20) ;  /* 0x0000030000027945 */ /* 0x000fe20003800200 */
[----:B--2---:R-:W-:-:S04]  /*0f60*/  FADD R3, R0, 9.9999999747524270788e-07 ;  /* 0x358637bd00037421 */ /* 0x004fc80000000000 */
[----:B---3--:R-:W-:-:S05]  /*0f70*/  FADD R10, R6, -R3 ;  /* 0x80000003060a7221 */ /* 0x008fca0000000000 */
[----:B------:R-:W-:-:S13]  /*0f80*/  FSETP.GT.AND P0, PT, |R10|, 9.9999999747524270788e-07, PT ;  /* 0x358637bd0a00780b */ /* 0x000fda0003f04200 */
[----:B------:R-:W-:Y:S05]  /*0f90*/  @!P0 BRA `(.L_x_21) ;  /* 0x0000000000ac8947 */ /* 0x000fea0003800000 */
[----:B------:R-:W-:Y:S02]  /*0fa0*/  HFMA2 R3, -RZ, RZ, 0.34521484375, 0.483642578125 ;  /* 0x358637bdff037431 */ /* 0x000fe400000001ff */
[----:B------:R-:W-:Y:S01]  /*0fb0*/  IMAD.MOV.U32 R0, RZ, RZ, 0x49742400 ;  /* 0x49742400ff007424 */ /* 0x000fe200078e00ff */
[----:B------:R-:W0:Y:S01]  /*0fc0*/  FCHK P0, |R10|, 9.9999999747524270788e-07 ;  /* 0x358637bd0a007902 */ /* 0x000e220000000200 */
[----:B------:R-:W-:Y:S02]  /*0fd0*/  BSSY.RECONVERGENT B3, `(.L_x_22) ;  /* 0x000000b000037945 */ /* 0x000fe40003800200 */
        /* <DEDUP_REMOVED lines=10> */
.L_x_23:
[----:B------:R-:W-:Y:S05]  /*1080*/  BSYNC.RECONVERGENT B3 ;  /* 0x0000000000037941 */ /* 0x000fea0003800200 */
.L_x_22:
        /* <DEDUP_REMOVED lines=28> */
.L_x_21:
[----:B------:R-:W-:Y:S05]  /*1250*/  BSYNC.RECONVERGENT B2 ;  /* 0x0000000000027941 */ /* 0x000fea0003800200 */
.L_x_20:
        /* <DEDUP_REMOVED lines=20> */
.L_x_27:
[----:B------:R-:W-:Y:S05]  /*13a0*/  BSYNC.RECONVERGENT B3 ;  /* 0x0000000000037941 */ /* 0x000fea0003800200 */
.L_x_26:
        /* <DEDUP_REMOVED lines=28> */
.L_x_25:
[----:B------:R-:W-:Y:S05]  /*1570*/  BSYNC.RECONVERGENT B2 ;  /* 0x0000000000027941 */ /* 0x000fea0003800200 */
.L_x_24:
[----:B------:R-:W-:-:S12]  /*1580*/  UIADD3 UR4, UPT, UPT, UR4, 0x2, URZ ;  /* 0x0000000204047890 */ /* 0x000fd8000fffe0ff */
.L_x_19:
[----:B------:R-:W-:-:S04]  /*1590*/  ULOP3.LUT UR5, UR8, 0x1, URZ, 0xc0, !UPT ;  /* 0x0000000108057892 */ /* 0x000fc8000f8ec0ff */
[----:B------:R-:W-:-:S09]  /*15a0*/  UISETP.NE.U32.AND UP0, UPT, UR5, 0x1, UPT ;  /* 0x000000010500788c */ /* 0x000fd2000bf05070 */
[----:B------:R-:W-:Y:S05]  /*15b0*/  BRA.U UP0, `(.L_x_0) ;  /* 0x0000000100d87547 */ /* 0x000fea000b800000 */
        /* <DEDUP_REMOVED lines=24> */
.L_x_30:
[----:B------:R-:W-:Y:S05]  /*1740*/  BSYNC.RECONVERGENT B3 ;  /* 0x0000000000037941 */ /* 0x000fea0003800200 */
.L_x_29:
[----:B------:R-:W-:Y:S01]  /*1750*/  MOV R6, R0 ;  /* 0x0000000000067202 */ /* 0x000fe20000000f00 */
[----:B------:R-:W-:-:S03]  /*1760*/  HFMA2 R5, -RZ, RZ, 1.5048828125, 33.21875 ;  /* 0x3e055027ff057431 */ /* 0x000fc600000001ff */
[----:B------:R-:W-:-:S13]  /*1770*/  FSETP.GEU.AND P0, PT, R6, 1.175494350822287508e-38, PT ;  /* 0x008000000600780b */ /* 0x000fda0003f0e000 */
[----:B------:R-:W-:-:S04]  /*1780*/  @!P0 FMUL R6, R6, 8388608 ;  /* 0x4b00000006068820 */ /* 0x000fc80000400000 */
[----:B------:R-:W-:-:S05]  /*1790*/  VIADD R0, R6, 0xc0d55555 ;  /* 0xc0d5555506007836 */ /* 0x000fca0000000000 */
        /* <DEDUP_REMOVED lines=23> */
.L_x_28:
[----:B------:R-:W-:Y:S05]  /*1910*/  BSYNC.RECONVERGENT B2 ;  /* 0x0000000000027941 */ /* 0x000fea0003800200 */
.L_x_0:
[----:B------:R-:W1:Y:S01]  /*1920*/  LDCU UR4, c[0x0][0x398] ;  /* 0x00007300ff0477ac */ /* 0x000e620008000800 */
[----:B------:R-:W-:Y:S01]  /*1930*/  I2FP.F32.S32 R0, UR8 ;  /* 0x0000000800007c45 */ /* 0x000fe20008201400 */
[----:B------:R-:W-:Y:S04]  /*1940*/  BSSY.RECONVERGENT B2, `(.L_x_31) ;  /* 0x000000e000027945 */ /* 0x000fe80003800200 */
[----:B-1----:R-:W-:-:S04]  /*1950*/  FMUL R3, R0, UR4 ;  /* 0x0000000400037c20 */ /* 0x002fc80008400000 */
[----:B------:R-:W1:Y:S08]  /*1960*/  MUFU.RCP R0, R3 ;  /* 0x0000000300007308 */ /* 0x000e700000001000 */
[----:B------:R-:W2:Y:S01]  /*1970*/  FCHK P0, R7, R3 ;  /* 0x0000000307007302 */ /* 0x000ea20000000000 */
[----:B-1----:R-:W-:-:S04]  /*1980*/  FFMA R5, -R3, R0, 1 ;  /* 0x3f80000003057423 */ /* 0x002fc80000000100 */
[----:B------:R-:W-:-:S04]  /*1990*/  FFMA R0, R0, R5, R0 ;  /* 0x0000000500007223 */ /* 0x000fc80000000000 */
[----:B------:R-:W-:-:S04]  /*19a0*/  FFMA R4, R0, R7, RZ ;  /* 0x0000000700047223 */ /* 0x000fc800000000ff */
[----:B------:R-:W-:-:S04]  /*19b0*/  FFMA R5, -R3, R4, R7 ;  /* 0x0000000403057223 */ /* 0x000fc80000000107 */
[----:B------:R-:W-:Y:S01]  /*19c0*/  FFMA R9, R0, R5, R4 ;  /* 0x0000000500097223 */ /* 0x000fe20000000004 */
[----:B--2---:R-:W-:Y:S06]  /*19d0*/  @!P0 BRA `(.L_x_32) ;  /* 0x0000000000108947 */ /* 0x004fec0003800000 */
[----:B------:R-:W-:Y:S02]  /*19e0*/  MOV R0, R7 ;  /* 0x0000000700007202 */ /* 0x000fe40000000f00 */
[----:B------:R-:W-:-:S07]  /*19f0*/  MOV R10, 0x1a10 ;  /* 0x00001a10000a7802 */ /* 0x000fce0000000f00 */
[----:B0-----:R-:W-:Y:S05]  /*1a00*/  CALL.REL.NOINC `($__internal_0_$__cuda_sm3x_div_rn_noftz_f32_slowpath) ;  /* 0x0000000000187944 */ /* 0x001fea0003c00000 */
[----:B------:R-:W-:-:S07]  /*1a10*/  MOV R9, R0 ;  /* 0x0000000000097202 */ /* 0x000fce0000000f00 */
.L_x_32:
[----:B0-----:R-:W-:Y:S05]  /*1a20*/  BSYNC.RECONVERGENT B2 ;  /* 0x0000000000027941 */ /* 0x001fea0003800200 */
.L_x_31:
[----:B------:R-:W0:Y:S02]  /*1a30*/  LDC.64 R4, c[0x0][0x380] ;  /* 0x0000e000ff047b82 */ /* 0x000e240000000a00 */
[----:B0-----:R-:W-:-:S05]  /*1a40*/  IMAD.WIDE R2, R2, 0x4, R4 ;  /* 0x0000000402027825 */ /* 0x001fca00078e0204 */
[----:B------:R-:W-:Y:S01]  /*1a50*/  STG.E desc[UR12][R2.64], R9 ;  /* 0x0000000902007986 */ /* 0x000fe2000c10190c */
[----:B------:R-:W-:Y:S05]  /*1a60*/  EXIT ;  /* 0x000000000000794d */ /* 0x000fea0003800000 */
        .weak           $__internal_0_$__cuda_sm3x_div_rn_noftz_f32_slowpath
        .type           $__internal_0_$__cuda_sm3x_div_rn_noftz_f32_slowpath,@function
        .size           $__internal_0_$__cuda_sm3x_div_rn_noftz_f32_slowpath,(.L_x_100 - $__internal_0_$__cuda_sm3x_div_rn_noftz_f32_slowpath)
$__internal_0_$__cuda_sm3x_div_rn_noftz_f32_slowpath:
[----:B------:R-:W-:Y:S01]  /*1a70*/  SHF.R.U32.HI R11, RZ, 0x17, R3 ;  /* 0x00000017ff0b7819 */ /* 0x000fe20000011603 */
[----:B------:R-:W-:Y:S01]  /*1a80*/  BSSY.RECONVERGENT B0, `(.L_x_33) ;  /* 0x0000062000007945 */ /* 0x000fe20003800200 */
[----:B------:R-:W-:Y:S02]  /*1a90*/  SHF.R.U32.HI R12, RZ, 0x17, R0 ;  /* 0x00000017ff0c7819 */ /* 0x000fe40000011600 */
[----:B------:R-:W-:Y:S02]  /*1aa0*/  LOP3.LUT R11, R11, 0xff, RZ, 0xc0, !PT ;  /* 0x000000ff0b0b7812 */ /* 0x000fe400078ec0ff */
[----:B------:R-:W-:Y:S02]  /*1ab0*/  LOP3.LUT R13, R12, 0xff, RZ, 0xc0, !PT ;  /* 0x000000ff0c0d7812 */ /* 0x000fe400078ec0ff */
[----:B------:R-:W-:Y:S02]  /*1ac0*/  IADD3 R15, PT, PT, R11, -0x1, RZ ;  /* 0xffffffff0b0f7810 */ /* 0x000fe40007ffe0ff */
[----:B------:R-:W-:-:S02]  /*1ad0*/  IADD3 R14, PT, PT, R13, -0x1, RZ ;  /* 0xffffffff0d0e7810 */ /* 0x000fc40007ffe0ff */
[----:B------:R-:W-:-:S04]  /*1ae0*/  ISETP.GT.U32.AND P0, PT, R15, 0xfd, PT ;  /* 0x000000fd0f00780c */ /* 0x000fc80003f04070 */
[----:B------:R-:W-:-:S13]  /*1af0*/  ISETP.GT.U32.OR P0, PT, R14, 0xfd, P0 ;  /* 0x000000fd0e00780c */ /* 0x000fda0000704470 */
[----:B------:R-:W-:Y:S01]  /*1b00*/  @!P0 MOV R12, RZ ;  /* 0x000000ff000c8202 */ /* 0x000fe20000000f00 */
[----:B------:R-:W-:Y:S06]  /*1b10*/  @!P0 BRA `(.L_x_34) ;  /* 0x00000000005c8947 */ /* 0x000fec0003800000 */
[----:B------:R-:W-:Y:S02]  /*1b20*/  FSETP.GTU.FTZ.AND P0, PT, |R0|, +INF , PT ;  /* 0x7f8000000000780b */ /* 0x000fe40003f1c200 */
[----:B------:R-:W-:-:S04]  /*1b30*/  FSETP.GTU.FTZ.AND P1, PT, |R3|, +INF , PT ;  /* 0x7f8000000300780b */ /* 0x000fc80003f3c200 */
[----:B------:R-:W-:-:S13]  /*1b40*/  PLOP3.LUT P0, PT, P0, P1, PT, 0xf8, 0x8f ;  /* 0x00000000008f781c */ /* 0x000fda0000703f70 */
[----:B------:R-:W-:Y:S05]  /*1b50*/  @P0 BRA `(.L_x_35) ;  /* 0x00000004004c0947 */ /* 0x000fea0003800000 */
[----:B------:R-:W-:-:S13]  /*1b60*/  LOP3.LUT P0, RZ, R3, 0x7fffffff, R0, 0xc8, !PT ;  /* 0x7fffffff03ff7812 */ /* 0x000fda000780c800 */
[----:B------:R-:W-:Y:S05]  /*1b70*/  @!P0 BRA `(.L_x_36) ;  /* 0x00000004003c8947 */ /* 0x000fea0003800000 */
[C---:B------:R-:W-:Y:S02]  /*1b80*/  FSETP.NEU.FTZ.AND P2, PT, |R0|.reuse, +INF , PT ;  /* 0x7f8000000000780b */ /* 0x040fe40003f5d200 */
[----:B------:R-:W-:Y:S02]  /*1b90*/  FSETP.NEU.FTZ.AND P1, PT, |R3|, +INF , PT ;  /* 0x7f8000000300780b */ /* 0x000fe40003f3d200 */
[----:B------:R-:W-:-:S11]  /*1ba0*/  FSETP.NEU.FTZ.AND P0, PT, |R0|, +INF , PT ;  /* 0x7f8000000000780b */ /* 0x000fd60003f1d200 */
[----:B------:R-:W-:Y:S05]  /*1bb0*/  @!P1 BRA !P2, `(.L_x_36) ;  /* 0x00000004002c9947 */ /* 0x000fea0005000000 */
[----:B------:R-:W-:-:S04]  /*1bc0*/  LOP3.LUT P2, RZ, R0, 0x7fffffff, RZ, 0xc0, !PT ;  /* 0x7fffffff00ff7812 */ /* 0x000fc8000784c0ff */
[----:B------:R-:W-:-:S13]  /*1bd0*/  PLOP3.LUT P1, PT, P1, P2, PT, 0x2f, 0xf2 ;  /* 0x0000000000f2781c */ /* 0x000fda0000f24577 */
[----:B------:R-:W-:Y:S05]  /*1be0*/  @P1 BRA `(.L_x_37) ;  /* 0x0000000400181947 */ /* 0x000fea0003800000 */
[----:B------:R-:W-:-:S04]  /*1bf0*/  LOP3.LUT P1, RZ, R3, 0x7fffffff, RZ, 0xc0, !PT ;  /* 0x7fffffff03ff7812 */ /* 0x000fc8000782c0ff */
[----:B------:R-:W-:-:S13]  /*1c00*/  PLOP3.LUT P0, PT, P0, P1, PT, 0x2f, 0xf2 ;  /* 0x0000000000f2781c */ /* 0x000fda0000702577 */
[----:B------:R-:W-:Y:S05]  /*1c10*/  @P0 BRA `(.L_x_38) ;  /* 0x0000000400000947 */ /* 0x000fea0003800000 */
[----:B------:R-:W-:Y:S02]  /*1c20*/  ISETP.GE.AND P0, PT, R14, RZ, PT ;  /* 0x000000ff0e00720c */ /* 0x000fe40003f06270 */
[----:B------:R-:W-:-:S11]  /*1c30*/  ISETP.GE.AND P1, PT, R15, RZ, PT ;  /* 0x000000ff0f00720c */ /* 0x000fd60003f26270 */
[----:B------:R-:W-:Y:S01]  /*1c40*/  @P0 MOV R12, RZ ;  /* 0x000000ff000c0202 */ /* 0x000fe20000000f00 */
[----:B------:R-:W-:Y:S01]  /*1c50*/  @!P0 FFMA R0, R0, 1.84467440737095516160e+19, RZ ;  /* 0x5f80000000008823 */ /* 0x000fe200000000ff */
[----:B------:R-:W-:Y:S01]  /*1c60*/  @!P0 MOV R12, 0xffffffc0 ;  /* 0xffffffc0000c8802 */ /* 0x000fe20000000f00 */
[----:B------:R-:W-:-:S03]  /*1c70*/  @!P1 FFMA R3, R3, 1.84467440737095516160e+19, RZ ;  /* 0x5f80000003039823 */ /* 0x000fc600000000ff */
[----:B------:R-:W-:-:S07]  /*1c80*/  @!P1 IADD3 R12, PT, PT, R12, 0x40, RZ ;  /* 0x000000400c0c9810 */ /* 0x000fce0007ffe0ff */
.L_x_34:
[----:B------:R-:W-:Y:S01]  /*1c90*/  LEA R14, R11, 0xc0800000, 0x17 ;  /* 0xc08000000b0e7811 */ /* 0x000fe200078eb8ff */
[----:B------:R-:W-:Y:S01]  /*1ca0*/  BSSY.RECONVERGENT B1, `(.L_x_39) ;  /* 0x0000036000017945 */ /* 0x000fe20003800200 */
[----:B------:R-:W-:Y:S02]  /*1cb0*/  IADD3 R13, PT, PT, R13, -0x7f, RZ ;  /* 0xffffff810d0d7810 */ /* 0x000fe40007ffe0ff */
[----:B------:R-:W-:-:S03]  /*1cc0*/  IADD3 R15, PT, PT, -R14, R3, RZ ;  /* 0x000000030e0f7210 */ /* 0x000fc60007ffe1ff */
[----:B------:R-:W-:Y:S01]  /*1cd0*/  IMAD R0, R13, -0x800000, R0 ;  /* 0xff8000000d007824 */ /* 0x000fe200078e0200 */
[----:B------:R-:W0:Y:S01]  /*1ce0*/  MUFU.RCP R3, R15 ;  /* 0x0000000f00037308 */ /* 0x000e220000001000 */
[----:B------:R-:W-:Y:S01]  /*1cf0*/  FADD.FTZ R17, -R15, -RZ ;  /* 0x800000ff0f117221 */ /* 0x000fe20000010100 */
[----:B------:R-:W-:-:S04]  /*1d00*/  IADD3 R13, PT, PT, R13, 0x7f, -R11 ;  /* 0x0000007f0d0d7810 */ /* 0x000fc80007ffe80b */
[----:B------:R-:W-:Y:S01]  /*1d10*/  IADD3 R13, PT, PT, R13, R12, RZ ;  /* 0x0000000c0d0d7210 */ /* 0x000fe20007ffe0ff */
[----:B0-----:R-:W-:-:S04]  /*1d20*/  FFMA R14, R3, R17, 1 ;  /* 0x3f800000030e7423 */ /* 0x001fc80000000011 */
[----:B------:R-:W-:-:S04]  /*1d30*/  FFMA R3, R3, R14, R3 ;  /* 0x0000000e03037223 */ /* 0x000fc80000000003 */
[----:B------:R-:W-:-:S04]  /*1d40*/  FFMA R14, R0, R3, RZ ;  /* 0x00000003000e7223 */ /* 0x000fc800000000ff */
[----:B------:R-:W-:-:S04]  /*1d50*/  FFMA R16, R17, R14, R0 ;  /* 0x0000000e11107223 */ /* 0x000fc80000000000 */
[----:B------:R-:W-:-:S04]  /*1d60*/  FFMA R14, R3, R16, R14 ;  /* 0x00000010030e7223 */ /* 0x000fc8000000000e */
[----:B------:R-:W-:-:S04]  /*1d70*/  FFMA R17, R17, R14, R0 ;  /* 0x0000000e11117223 */ /* 0x000fc80000000000 */
[----:B------:R-:W-:-:S05]  /*1d80*/  FFMA R0, R3, R17, R14 ;  /* 0x0000001103007223 */ /* 0x000fca000000000e */
[----:B------:R-:W-:-:S04]  /*1d90*/  SHF.R.U32.HI R11, RZ, 0x17, R0 ;  /* 0x00000017ff0b7819 */ /* 0x000fc80000011600 */
[----:B------:R-:W-:-:S04]  /*1da0*/  LOP3.LUT R11, R11, 0xff, RZ, 0xc0, !PT ;  /* 0x000000ff0b0b7812 */ /* 0x000fc800078ec0ff */
[----:B------:R-:W-:-:S04]  /*1db0*/  IADD3 R15, PT, PT, R11, R13, RZ ;  /* 0x0000000d0b0f7210 */ /* 0x000fc80007ffe0ff */
[----:B------:R-:W-:-:S04]  /*1dc0*/  IADD3 R11, PT, PT, R15, -0x1, RZ ;  /* 0xffffffff0f0b7810 */ /* 0x000fc80007ffe0ff */
[----:B------:R-:W-:-:S13]  /*1dd0*/  ISETP.GE.U32.AND P0, PT, R11, 0xfe, PT ;  /* 0x000000fe0b00780c */ /* 0x000fda0003f06070 */
[----:B------:R-:W-:Y:S05]  /*1de0*/  @!P0 BRA `(.L_x_40) ;  /* 0x0000000000808947 */ /* 0x000fea0003800000 */
[----:B------:R-:W-:-:S13]  /*1df0*/  ISETP.GT.AND P0, PT, R15, 0xfe, PT ;  /* 0x000000fe0f00780c */ /* 0x000fda0003f04270 */
[----:B------:R-:W-:Y:S05]  /*1e00*/  @P0 BRA `(.L_x_41) ;  /* 0x00000000006c0947 */ /* 0x000fea0003800000 */
[----:B------:R-:W-:-:S13]  /*1e10*/  ISETP.GE.AND P0, PT, R15, 0x1, PT ;  /* 0x000000010f00780c */ /* 0x000fda0003f06270 */
[----:B------:R-:W-:Y:S05]  /*1e20*/  @P0 BRA `(.L_x_42) ;  /* 0x0000000000740947 */ /* 0x000fea0003800000 */
[----:B------:R-:W-:Y:S02]  /*1e30*/  ISETP.GE.AND P0, PT, R15, -0x18, PT ;  /* 0xffffffe80f00780c */ /* 0x000fe40003f06270 */
[----:B------:R-:W-:-:S11]  /*1e40*/  LOP3.LUT R0, R0, 0x80000000, RZ, 0xc0, !PT ;  /* 0x8000000000007812 */ /* 0x000fd600078ec0ff */
[----:B------:R-:W-:Y:S05]  /*1e50*/  @!P0 BRA `(.L_x_42) ;  /* 0x0000000000688947 */ /* 0x000fea0003800000 */
[-CC-:B------:R-:W-:Y:S01]  /*1e60*/  FFMA.RZ R11, R3, R17.reuse, R14.reuse ;  /* 0x00000011030b7223 */ /* 0x180fe2000000c00e */
[C---:B------:R-:W-:Y:S02]  /*1e70*/  ISETP.NE.AND P2, PT, R15.reuse, RZ, PT ;  /* 0x000000ff0f00720c */ /* 0x040fe40003f45270 */
[----:B------:R-:W-:Y:S02]  /*1e80*/  ISETP.NE.AND P1, PT, R15, RZ, PT ;  /* 0x000000ff0f00720c */ /* 0x000fe40003f25270 */
[----:B------:R-:W-:Y:S01]  /*1e90*/  LOP3.LUT R12, R11, 0x7fffff, RZ, 0xc0, !PT ;  /* 0x007fffff0b0c7812 */ /* 0x000fe200078ec0ff */
[CCC-:B------:R-:W-:Y:S01]  /*1ea0*/  FFMA.RP R11, R3.reuse, R17.reuse, R14.reuse ;  /* 0x00000011030b7223 */ /* 0x1c0fe2000000800e */
[----:B------:R-:W-:Y:S01]  /*1eb0*/  FFMA.RM R14, R3, R17, R14 ;  /* 0x00000011030e7223 */ /* 0x000fe2000000400e */
[----:B------:R-:W-:Y:S02]  /*1ec0*/  IADD3 R3, PT, PT, R15, 0x20, RZ ;  /* 0x000000200f037810 */ /* 0x000fe40007ffe0ff */
[----:B------:R-:W-:-:S02]  /*1ed0*/  LOP3.LUT R12, R12, 0x800000, RZ, 0xfc, !PT ;  /* 0x008000000c0c7812 */ /* 0x000fc400078efcff */
[----:B------:R-:W-:Y:S02]  /*1ee0*/  IADD3 R13, PT, PT, -R15, RZ, RZ ;  /* 0x000000ff0f0d7210 */ /* 0x000fe40007ffe1ff */
[----:B------:R-:W-:Y:S02]  /*1ef0*/  SHF.L.U32 R3, R12, R3, RZ ;  /* 0x000000030c037219 */ /* 0x000fe400000006ff */
[----:B------:R-:W-:Y:S02]  /*1f00*/  FSETP.NEU.FTZ.AND P0, PT, R11, R14, PT ;  /* 0x0000000e0b00720b */ /* 0x000fe40003f1d000 */
[----:B------:R-:W-:Y:S02]  /*1f10*/  SEL R11, R13, RZ, P2 ;  /* 0x000000ff0d0b7207 */ /* 0x000fe40001000000 */
[----:B------:R-:W-:Y:S02]  /*1f20*/  ISETP.NE.AND P1, PT, R3, RZ, P1 ;  /* 0x000000ff0300720c */ /* 0x000fe40000f25270 */
[----:B------:R-:W-:-:S02]  /*1f30*/  SHF.R.U32.HI R11, RZ, R11, R12 ;  /* 0x0000000bff0b7219 */ /* 0x000fc4000001160c */
[----:B------:R-:W-:Y:S02]  /*1f40*/  PLOP3.LUT P0, PT, P0, P1, PT, 0xf8, 0x8f ;  /* 0x00000000008f781c */ /* 0x000fe40000703f70 */
[----:B------:R-:W-:Y:S02]  /*1f50*/  SHF.R.U32.HI R12, RZ, 0x1, R11 ;  /* 0x00000001ff0c7819 */ /* 0x000fe4000001160b */
[----:B------:R-:W-:-:S04]  /*1f60*/  SEL R3, RZ, 0x1, !P0 ;  /* 0x00000001ff037807 */ /* 0x000fc80004000000 */
[----:B------:R-:W-:-:S04]  /*1f70*/  LOP3.LUT R14, R3, 0x1, R12, 0xf8, !PT ;  /* 0x00000001030e7812 */ /* 0x000fc800078ef80c */
[----:B------:R-:W-:-:S04]  /*1f80*/  LOP3.LUT R11, R14, R11, RZ, 0xc0, !PT ;  /* 0x0000000b0e0b7212 */ /* 0x000fc800078ec0ff */
[----:B------:R-:W-:-:S04]  /*1f90*/  IADD3 R11, PT, PT, R12, R11, RZ ;  /* 0x0000000b0c0b7210 */ /* 0x000fc80007ffe0ff */
[----:B------:R-:W-:Y:S01]  /*1fa0*/  LOP3.LUT R0, R11, R0, RZ, 0xfc, !PT ;  /* 0x000000000b007212 */ /* 0x000fe200078efcff */
[----:B------:R-:W-:Y:S06]  /*1fb0*/  BRA `(.L_x_42) ;  /* 0x0000000000107947 */ /* 0x000fec0003800000 */
.L_x_41:
[----:B------:R-:W-:-:S04]  /*1fc0*/  LOP3.LUT R0, R0, 0x80000000, RZ, 0xc0, !PT ;  /* 0x8000000000007812 */ /* 0x000fc800078ec0ff */
[----:B------:R-:W-:Y:S01]  /*1fd0*/  LOP3.LUT R0, R0, 0x7f800000, RZ, 0xfc, !PT ;  /* 0x7f80000000007812 */ /* 0x000fe200078efcff */
[----:B------:R-:W-:Y:S06]  /*1fe0*/  BRA `(.L_x_42) ;  /* 0x0000000000047947 */ /* 0x000fec0003800000 */
.L_x_40:
[----:B------:R-:W-:-:S07]  /*1ff0*/  LEA R0, R13, R0, 0x17 ;  /* 0x000000000d007211 */ /* 0x000fce00078eb8ff */
.L_x_42:
[----:B------:R-:W-:Y:S05]  /*2000*/  BSYNC.RECONVERGENT B1 ;  /* 0x0000000000017941 */ /* 0x000fea0003800200 */
.L_x_39:
[----:B------:R-:W-:Y:S05]  /*2010*/  BRA `(.L_x_43) ;  /* 0x0000000000207947 */ /* 0x000fea0003800000 */
.L_x_38:
[----:B------:R-:W-:-:S04]  /*2020*/  LOP3.LUT R0, R3, 0x80000000, R0, 0x48, !PT ;  /* 0x8000000003007812 */ /* 0x000fc800078e4800 */
[----:B------:R-:W-:Y:S01]  /*2030*/  LOP3.LUT R0, R0, 0x7f800000, RZ, 0xfc, !PT ;  /* 0x7f80000000007812 */ /* 0x000fe200078efcff */
[----:B------:R-:W-:Y:S06]  /*2040*/  BRA `(.L_x_43) ;  /* 0x0000000000147947 */ /* 0x000fec0003800000 */
.L_x_37:
[----:B------:R-:W-:Y:S01]  /*2050*/  LOP3.LUT R0, R3, 0x80000000, R0, 0x48, !PT ;  /* 0x8000000003007812 */ /* 0x000fe200078e4800 */
[----:B------:R-:W-:Y:S06]  /*2060*/  BRA `(.L_x_43) ;  /* 0x00000000000c7947 */ /* 0x000fec0003800000 */
.L_x_36:
[----:B------:R-:W0:Y:S01]  /*2070*/  MUFU.RSQ R0, -QNAN ;  /* 0xffc0000000007908 */ /* 0x000e220000001400 */
[----:B------:R-:W-:Y:S05]  /*2080*/  BRA `(.L_x_43) ;  /* 0x0000000000047947 */ /* 0x000fea0003800000 */
.L_x_35:
[----:B------:R-:W-:-:S07]  /*2090*/  FADD.FTZ R0, R0, R3 ;  /* 0x0000000300007221 */ /* 0x000fce0000010000 */
.L_x_43:
[----:B------:R-:W-:Y:S05]  /*20a0*/  BSYNC.RECONVERGENT B0 ;  /* 0x0000000000007941 */ /* 0x000fea0003800200 */
.L_x_33:
[----:B------:R-:W-:-:S04]  /*20b0*/  HFMA2 R11, -RZ, RZ, 0, 0 ;  /* 0x00000000ff0b7431 */ /* 0x000fc800000001ff */
[----:B0-----:R-:W-:Y:S05]  /*20c0*/  RET.REL.NODEC R10 `(_ZN4ares7quantum20chaosDetectionKernelEPfPKfiif) ;  /* 0xffffffdc0acc7950 */ /* 0x001fea0003c3ffff */
.L_x_44:
[----:B------:R-:W-:-:S00]  /*20d0*/  BRA `(.L_x_44) ;  /* 0xfffffffc00fc7947 */ /* 0x000fc0000383ffff */
[----:B------:R-:W-:-:S00]  /*20e0*/  NOP ;  /* 0x0000000000007918 */ /* 0x000fc00000000000 */
        /* <DEDUP_REMOVED lines=9> */
.L_x_100:


//--------------------- .text._ZN4ares7quantum28initializeRandomStatesKernelEP17curandStateXORWOWmi --------------------------
	.section	.text._ZN4ares7quantum28initializeRandomStatesKernelEP17curandStateXORWOWmi,"ax",@progbits
	.align	128
        .global         _ZN4ares7quantum28initializeRandomStatesKernelEP17curandStateXORWOWmi
        .type           _ZN4ares7quantum28initializeRandomStatesKernelEP17curandStateXORWOWmi,@function
        .size           _ZN4ares7quantum28initializeRandomStatesKernelEP17curandStateXORWOWmi,(.L_x_104 - _ZN4ares7quantum28initializeRandomStatesKernelEP17curandStateXORWOWmi)
        .other          _ZN4ares7quantum28initializeRandomStatesKernelEP17curandStateXORWOWmi,@"STO_CUDA_ENTRY STV_DEFAULT"
_ZN4ares7quantum28initializeRandomStatesKernelEP17curandStateXORWOWmi:
.text._ZN4ares7quantum28initializeRandomStatesKernelEP17curandStateXORWOWmi:
[----:B------:R-:W-:Y:S01]  /*0000*/  LDC R1, c[0x0][0x37c] ;  /* 0x0000df00ff017b82 */ /* 0x000fe20000000800 */
[----:B------:R-:W0:Y:S07]  /*0010*/  S2R R0, SR_TID.X ;  /* 0x0000000000007919 */ /* 0x000e2e0000002100 */
[----:B------:R-:W0:Y:S01]  /*0020*/  S2UR UR4, SR_CTAID.X ;  /* 0x00000000000479c3 */ /* 0x000e220000002500 */
[----:B------:R-:W1:Y:S07]  /*0030*/  LDCU UR5, c[0x0][0x390] ;  /* 0x00007200ff0577ac */ /* 0x000e6e0008000800 */
[----:B------:R-:W0:Y:S02]  /*0040*/  LDC R13, c[0x0][0x360] ;  /* 0x0000d800ff0d7b82 */ /* 0x000e240000000800 */
[----:B0-----:R-:W-:-:S05]  /*0050*/  IMAD R13, R13, UR4, R0 ;  /* 0x000000040d0d7c24 */ /* 0x001fca000f8e0200 */
[----:B-1----:R-:W-:-:S13]  /*0060*/  ISETP.GE.AND P0, PT, R13, UR5, PT ;  /* 0x000000050d007c0c */ /* 0x002fda000bf06270 */
[----:B------:R-:W-:Y:S05]  /*0070*/  @P0 EXIT ;  /* 0x000000000000094d */ /* 0x000fea0003800000 */
[----:B------:R-:W0:Y:S01]  /*0080*/  LDC.64 R2, c[0x0][0x388] ;  /* 0x0000e200ff027b82 */ /* 0x000e220000000a00 */
[----:B------:R-:W1:Y:S01]  /*0090*/  LDCU.64 UR4, c[0x0][0x358] ;  /* 0x00006b00ff0477ac */ /* 0x000e620008000a00 */
[----:B------:R-:W-:Y:S01]  /*00a0*/  ISETP.NE.AND P0, PT, R13, RZ, PT ;  /* 0x000000ff0d00720c */ /* 0x000fe20003f05270 */
[----:B------:R-:W-:Y:S05]  /*00b0*/  BSSY.RECONVERGENT B0, `(.L_x_45) ;  /* 0x00000e1000007945 */ /* 0x000fea0003800200 */
[----:B------:R-:W2:Y:S01]  /*00c0*/  LDC.64 R6, c[0x0][0x380] ;  /* 0x0000e000ff067b82 */ /* 0x000ea20000000a00 */
[----:B0-----:R-:W-:Y:S02]  /*00d0*/  LOP3.LUT R0, R2, 0xaad26b49, RZ, 0x3c, !PT ;  /* 0xaad26b4902007812 */ /* 0x001fe400078e3cff */
[----:B------:R-:W-:-:S03]  /*00e0*/  LOP3.LUT R2, R3, 0xf7dcefdd, RZ, 0x3c, !PT ;  /* 0xf7dcefdd03027812 */ /* 0x000fc600078e3cff */
[----:B------:R-:W-:Y:S02]  /*00f0*/  IMAD R0, R0, 0x4182bed5, RZ ;  /* 0x4182bed500007824 */ /* 0x000fe400078e02ff */
[----:B------:R-:W-:Y:S02]  /*0100*/  IMAD R3, R2, -0x658354e5, RZ ;  /* 0x9a7cab1b02037824 */ /* 0x000fe400078e02ff */
[----:B--2---:R-:W-:Y:S01]  /*0110*/  IMAD.WIDE R6, R13, 0x30, R6 ;  /* 0x000000300d067825 */ /* 0x004fe200078e0206 */
[C---:B------:R-:W-:Y:S02]  /*0120*/  LOP3.LUT R8, R0.reuse, 0x159a55e5, RZ, 0x3c, !PT ;  /* 0x159a55e500087812 */ /* 0x040fe400078e3cff */
[C---:B------:R-:W-:Y:S01]  /*0130*/  IADD3 R4, PT, PT, R0.reuse, 0x64f0c9, R3 ;  /* 0x0064f0c900047810 */ /* 0x040fe20007ffe003 */
[C---:B------:R-:W-:Y:S01]  /*0140*/  VIADD R5, R0.reuse, 0x75bcd15 ;  /* 0x075bcd1500057836 */ /* 0x040fe20000000000 */
[----:B------:R-:W-:Y:S01]  /*0150*/  LOP3.LUT R10, R3, 0x5491333, RZ, 0x3c, !PT ;  /* 0x05491333030a7812 */ /* 0x000fe200078e3cff */
[----:B------:R-:W-:-:S02]  /*0160*/  VIADD R11, R0, 0x583f19 ;  /* 0x00583f19000b7836 */ /* 0x000fc40000000000 */
[----:B------:R-:W-:Y:S01]  /*0170*/  VIADD R9, R3, 0x1f123bb5 ;  /* 0x1f123bb503097836 */ /* 0x000fe20000000000 */
[----:B-1----:R0:W-:Y:S04]  /*0180*/  STG.E.64 desc[UR4][R6.64], R4 ;  /* 0x0000000406007986 */ /* 0x0021e8000c101b04 */
[----:B------:R0:W-:Y:S04]  /*0190*/  STG.E.64 desc[UR4][R6.64+0x8], R8 ;  /* 0x0000080806007986 */ /* 0x0001e8000c101b04 */
[----:B------:R0:W-:Y:S01]  /*01a0*/  STG.E.64 desc[UR4][R6.64+0x10], R10 ;  /* 0x0000100a06007986 */ /* 0x0001e2000c101b04 */
[----:B------:R-:W-:Y:S05]  /*01b0*/  @!P0 BRA `(.L_x_46) ;  /* 0x0000000c00408947 */ /* 0x000fea0003800000 */
[----:B------:R-:W-:Y:S01]  /*01c0*/  SHF.R.S32.HI R0, RZ, 0x1f, R13 ;  /* 0x0000001fff007819 */ /* 0x000fe2000001140d */
[----:B------:R-:W-:-:S07]  /*01d0*/  IMAD.MOV.U32 R12, RZ, RZ, RZ ;  /* 0x000000ffff0c7224 */ /* 0x000fce00078e00ff */
.L_x_52:
[----:B-1----:R-:W-:Y:S01]  /*01e0*/  LOP3.LUT R2, R13, 0x3, RZ, 0xc0, !PT ;  /* 0x000000030d027812 */ /* 0x002fe200078ec0ff */
[----:B------:R-:W-:Y:S03]  /*01f0*/  BSSY.RECONVERGENT B1, `(.L_x_47) ;  /* 0x00000c6000017945 */ /* 0x000fe60003800200 */
[----:B------:R-:W-:-:S04]  /*0200*/  ISETP.NE.U32.AND P0, PT, R2, RZ, PT ;  /* 0x000000ff0200720c */ /* 0x000fc80003f05070 */
[----:B------:R-:W-:-:S13]  /*0210*/  ISETP.NE.AND.EX P0, PT, RZ, RZ, PT, P0 ;  /* 0x000000ffff00720c */ /* 0x000fda0003f05300 */
[----:B------:R-:W-:Y:S05]  /*0220*/  @!P0 BRA `(.L_x_48) ;  /* 0x0000000c00088947 */ /* 0x000fea0003800000 */
[----:B0-----:R-:W0:Y:S01]  /*0230*/  LDC.64 R8, c[0x4][RZ] ;  /* 0x01000000ff087b82 */ /* 0x001e220000000a00 */
[----:B------:R-:W-:Y:S02]  /*0240*/  IMAD.MOV.U32 R14, RZ, RZ, RZ ;  /* 0x000000ffff0e7224 */ /* 0x000fe400078e00ff */
[----:B0-----:R-:W-:-:S07]  /*0250*/  IMAD.WIDE.U32 R8, R12, 0xc80, R8 ;  /* 0x00000c800c087825 */ /* 0x001fce00078e0008 */
.L_x_51:
[----:B-1----:R-:W-:Y:S01]  /*0260*/  IMAD.MOV.U32 R15, RZ, RZ, RZ ;  /* 0x000000ffff0f7224 */ /* 0x002fe200078e00ff */
[----:B------:R-:W-:Y:S01]  /*0270*/  CS2R R2, SRZ ;  /* 0x0000000000027805 */ /* 0x000fe2000001ff00 */
[----:B------:R-:W-:Y:S01]  /*0280*/  IMAD.MOV.U32 R17, RZ, RZ, RZ ;  /* 0x000000ffff117224 */ /* 0x000fe200078e00ff */
[----:B------:R-:W-:-:S07]  /*0290*/  CS2R R4, SRZ ;  /* 0x0000000000047805 */ /* 0x000fce000001ff00 */
.L_x_50:
[----:B------:R-:W-:-:S05]  /*02a0*/  IMAD.WIDE.U32 R10, R17, 0x4, R6 ;  /* 0x00000004110a7825 */ /* 0x000fca00078e0006 */
[----:B------:R0:W5:Y:S01]  /*02b0*/  LDG.E R16, desc[UR4][R10.64+0x4] ;  /* 0x000004040a107981 */ /* 0x000162000c1e1900 */
[----:B------:R-:W-:-:S07]  /*02c0*/  IMAD.MOV.U32 R19, RZ, RZ, RZ ;  /* 0x000000ffff137224 */ /* 0x000fce00078e00ff */
.L_x_49:
[----:B-----5:R-:W-:Y:S01]  /*02d0*/  SHF.R.U32.HI R24, RZ, R19, R16 ;  /* 0x00000013ff187219 */ /* 0x020fe20000011610 */
[----:B0-----:R-:W-:-:S03]  /*02e0*/  IMAD.SHL.U32 R10, R17, 0x20, RZ ;  /* 0x00000020110a7824 */ /* 0x001fc600078e00ff */
[----:B------:R-:W-:Y:S01]  /*02f0*/  LOP3.LUT R11, R24, 0x1, RZ, 0xc0, !PT ;  /* 0x00000001180b7812 */ /* 0x000fe200078ec0ff */
[----:B------:R-:W-:-:S03]  /*0300*/  IMAD.IADD R10, R10, 0x1, R19 ;  /* 0x000000010a0a7824 */ /* 0x000fc600078e0213 */
[----:B------:R-:W-:Y:S01]  /*0310*/  ISETP.NE.U32.AND P0, PT, R11, 0x1, PT ;  /* 0x000000010b00780c */ /* 0x000fe20003f05070 */
[----:B------:R-:W-:-:S03]  /*0320*/  IMAD R11, R10, 0x5, RZ ;  /* 0x000000050a0b7824 */ /* 0x000fc600078e02ff */
[----:B------:R-:W-:Y:S01]  /*0330*/  R2P PR, R24, 0x7e ;  /* 0x0000007e18007804 */ /* 0x000fe20000000000 */
[----:B------:R-:W-:-:S08]  /*0340*/  IMAD.WIDE.U32 R10, R11, 0x4, R8 ;  /* 0x000000040b0a7825 */ /* 0x000fd000078e0008 */
[----:B------:R-:W2:Y:S04]  /*0350*/  @!P0 LDG.E R18, desc[UR4][R10.64] ;  /* 0x000000040a128981 */ /* 0x000ea8000c1e1900 */
[----:B------:R-:W3:Y:S04]  /*0360*/  @!P0 LDG.E R20, desc[UR4][R10.64+0x10] ;  /* 0x000010040a148981 */ /* 0x000ee8000c1e1900 */
[----:B------:R-:W4:Y:S04]  /*0370*/  @P1 LDG.E R22, desc[UR4][R10.64+0x14] ;  /* 0x000014040a161981 */ /* 0x000f28000c1e1900 */
[----:B------:R-:W4:Y:S04]  /*0380*/  @P2 LDG.E R26, desc[UR4][R10.64+0x28] ;  /* 0x000028040a1a2981 */ /* 0x000f28000c1e1900 */
[----:B------:R-:W4:Y:S04]  /*0390*/  @!P0 LDG.E R21, desc[UR4][R10.64+0x4] ;  /* 0x000004040a158981 */ /* 0x000f28000c1e1900 */
[----:B------:R-:W4:Y:S04]  /*03a0*/  @!P0 LDG.E R23, desc[UR4][R10.64+0xc] ;  /* 0x00000c040a178981 */ /* 0x000f28000c1e1900 */
[----:B------:R-:W4:Y:S04]  /*03b0*/  @P1 LDG.E R25, desc[UR4][R10.64+0x18] ;  /* 0x000018040a191981 */ /* 0x000f28000c1e1900 */
[----:B------:R-:W4:Y:S04]  /*03c0*/  @P3 LDG.E R28, desc[UR4][R10.64+0x3c] ;  /* 0x00003c040a1c3981 */ /* 0x000f28000c1e1900 */
[----:B------:R-:W4:Y:S01]  /*03d0*/  @P6 LDG.E R27, desc[UR4][R10.64+0x7c] ;  /* 0x00007c040a1b6981 */ /* 0x000f22000c1e1900 */
[----:B--2---:R-:W-:-:S03]  /*03e0*/  @!P0 LOP3.LUT R15, R15, R18, RZ, 0x3c, !PT ;  /* 0x000000120f0f8212 */ /* 0x004fc600078e3cff */
[----:B------:R-:W2:Y:S01]  /*03f0*/  @!P0 LDG.E R18, desc[UR4][R10.64+0x8] ;  /* 0x000008040a128981 */ /* 0x000ea2000c1e1900 */
[----:B---3--:R-:W-:-:S03]  /*0400*/  @!P0 LOP3.LUT R3, R3, R20, RZ, 0x3c, !PT ;  /* 0x0000001403038212 */ /* 0x008fc600078e3cff */
[----:B------:R-:W3:Y:S01]  /*0410*/  @P1 LDG.E R20, desc[UR4][R10.64+0x24] ;  /* 0x000024040a141981 */ /* 0x000ee2000c1e1900 */
[----:B----4-:R-:W-:-:S03]  /*0420*/  @P1 LOP3.LUT R15, R15, R22, RZ, 0x3c, !PT ;  /* 0x000000160f0f1212 */ /* 0x010fc600078e3cff */
[----:B------:R-:W4:Y:S01]  /*0430*/  @P2 LDG.E R22, desc[UR4][R10.64+0x38] ;  /* 0x000038040a162981 */ /* 0x000f22000c1e1900 */
[----:B------:R-:W-:-:S03]  /*0440*/  @P2 LOP3.LUT R15, R15, R26, RZ, 0x3c, !PT ;  /* 0x0000001a0f0f2212 */ /* 0x000fc600078e3cff */
[----:B------:R-:W4:Y:S01]  /*0450*/  @P4 LDG.E R26, desc[UR4][R10.64+0x50] ;  /* 0x000050040a1a4981 */ /* 0x000f22000c1e1900 */
[----:B------:R-:W-:-:S03]  /*0460*/  @!P0 LOP3.LUT R4, R4, R21, RZ, 0x3c, !PT ;  /* 0x0000001504048212 */ /* 0x000fc600078e3cff */
[----:B------:R-:W4:Y:S01]  /*0470*/  @P1 LDG.E R21, desc[UR4][R10.64+0x20] ;  /* 0x000020040a151981 */ /* 0x000f22000c1e1900 */
[----:B------:R-:W-:-:S03]  /*0480*/  @!P0 LOP3.LUT R2, R2, R23, RZ, 0x3c, !PT ;  /* 0x0000001702028212 */ /* 0x000fc600078e3cff */
[----:B------:R-:W4:Y:S01]  /*0490*/  @P2 LDG.E R23, desc[UR4][R10.64+0x2c] ;  /* 0x00002c040a172981 */ /* 0x000f22000c1e1900 */
[----:B------:R-:W-:-:S03]  /*04a0*/  @P1 LOP3.LUT R4, R4, R25, RZ, 0x3c, !PT ;  /* 0x0000001904041212 */ /* 0x000fc600078e3cff */
[----:B------:R-:W4:Y:S01]  /*04b0*/  @P2 LDG.E R25, desc[UR4][R10.64+0x34] ;  /* 0x000034040a192981 */ /* 0x000f22000c1e1900 */
[----:B--2---:R-:W-:-:S03]  /*04c0*/  @!P0 LOP3.LUT R5, R5, R18, RZ, 0x3c, !PT ;  /* 0x0000001205058212 */ /* 0x004fc600078e3cff */
[----:B------:R-:W2:Y:S01]  /*04d0*/  @P1 LDG.E R18, desc[UR4][R10.64+0x1c] ;  /* 0x00001c040a121981 */ /* 0x000ea2000c1e1900 */
[----:B---3--:R-:W-:-:S03]  /*04e0*/  @P1 LOP3.LUT R3, R3, R20, RZ, 0x3c, !PT ;  /* 0x0000001403031212 */ /* 0x008fc600078e3cff */
[----:B------:R-:W3:Y:S01]  /*04f0*/  @P2 LDG.E R20, desc[UR4][R10.64+0x30] ;  /* 0x000030040a142981 */ /* 0x000ee2000c1e1900 */
[----:B----4-:R-:W-:-:S03]  /*0500*/  @P2 LOP3.LUT R3, R3, R22, RZ, 0x3c, !PT ;  /* 0x0000001603032212 */ /* 0x010fc600078e3cff */
[----:B------:R-:W4:Y:S01]  /*0510*/  @P3 LDG.E R22, desc[UR4][R10.64+0x4c] ;  /* 0x00004c040a163981 */ /* 0x000f22000c1e1900 */
[----:B------:R-:W-:-:S04]  /*0520*/  @P3 LOP3.LUT R15, R15, R28, RZ, 0x3c, !PT ;  /* 0x0000001c0f0f3212 */ /* 0x000fc800078e3cff */
[----:B------:R-:W-:Y:S02]  /*0530*/  @P4 LOP3.LUT R15, R15, R26, RZ, 0x3c, !PT ;  /* 0x0000001a0f0f4212 */ /* 0x000fe400078e3cff */
[----:B------:R-:W-:Y:S01]  /*0540*/  @P1 LOP3.LUT R2, R2, R21, RZ, 0x3c, !PT ;  /* 0x0000001502021212 */ /* 0x000fe200078e3cff */
[----:B------:R-:W4:Y:S04]  /*0550*/  @P5 LDG.E R26, desc[UR4][R10.64+0x64] ;  /* 0x000064040a1a5981 */ /* 0x000f28000c1e1900 */
[----:B------:R-:W4:Y:S01]  /*0560*/  @P3 LDG.E R21, desc[UR4][R10.64+0x40] ;  /* 0x000040040a153981 */ /* 0x000f22000c1e1900 */
[----:B------:R-:W-:Y:S02]  /*0570*/  @P2 LOP3.LUT R4, R4, R23, RZ, 0x3c, !PT ;  /* 0x0000001704042212 */ /* 0x000fe400078e3cff */
[----:B------:R-:W-:Y:S01]  /*0580*/  @P2 LOP3.LUT R2, R2, R25, RZ, 0x3c, !PT ;  /* 0x0000001902022212 */ /* 0x000fe200078e3cff */
[----:B------:R-:W4:Y:S04]  /*0590*/  @P3 LDG.E R23, desc[UR4][R10.64+0x48] ;  /* 0x000048040a173981 */ /* 0x000f28000c1e1900 */
[----:B------:R-:W4:Y:S01]  /*05a0*/  @P4 LDG.E R25, desc[UR4][R10.64+0x54] ;  /* 0x000054040a194981 */ /* 0x000f22000c1e1900 */
[----:B--2---:R-:W-:-:S03]  /*05b0*/  @P1 LOP3.LUT R5, R5, R18, RZ, 0x3c, !PT ;  /* 0x0000001205051212 */ /* 0x004fc600078e3cff */
[----:B------:R-:W2:Y:S01]  /*05c0*/  @P3 LDG.E R18, desc[UR4][R10.64+0x44] ;  /* 0x000044040a123981 */ /* 0x000ea2000c1e1900 */
[----:B---3--:R-:W-:-:S03]  /*05d0*/  @P2 LOP3.LUT R5, R5, R20, RZ, 0x3c, !PT ;  /* 0x0000001405052212 */ /* 0x008fc600078e3cff */
[----:B------:R-:W3:Y:S01]  /*05e0*/  @P4 LDG.E R20, desc[UR4][R10.64+0x58] ;  /* 0x000058040a144981 */ /* 0x000ee2000c1e1900 */
[----:B----4-:R-:W-:-:S03]  /*05f0*/  @P3 LOP3.LUT R3, R3, R22, RZ, 0x3c, !PT ;  /* 0x0000001603033212 */ /* 0x010fc600078e3cff */
[----:B------:R-:W4:Y:S01]  /*0600*/  @P4 LDG.E R22, desc[UR4][R10.64+0x60] ;  /* 0x000060040a164981 */ /* 0x000f22000c1e1900 */
[----:B------:R-:W-:Y:S02]  /*0610*/  LOP3.LUT P0, RZ, R24, 0x80, RZ, 0xc0, !PT ;  /* 0x0000008018ff7812 */ /* 0x000fe4000780c0ff */
[----:B------:R-:W-:Y:S02]  /*0620*/  @P5 LOP3.LUT R15, R15, R26, RZ, 0x3c, !PT ;  /* 0x0000001a0f0f5212 */ /* 0x000fe400078e3cff */
[----:B------:R-:W4:Y:S01]  /*0630*/  @P6 LDG.E R26, desc[UR4][R10.64+0x78] ;  /* 0x000078040a1a6981 */ /* 0x000f22000c1e1900 */
[----:B------:R-:W-:-:S03]  /*0640*/  @P3 LOP3.LUT R4, R4, R21, RZ, 0x3c, !PT ;  /* 0x0000001504043212 */ /* 0x000fc600078e3cff */
[----:B------:R-:W4:Y:S01]  /*0650*/  @P4 LDG.E R21, desc[UR4][R10.64+0x5c] ;  /* 0x00005c040a154981 */ /* 0x000f22000c1e1900 */
[----:B------:R-:W-:-:S03]  /*0660*/  @P3 LOP3.LUT R2, R2, R23, RZ, 0x3c, !PT ;  /* 0x0000001702023212 */ /* 0x000fc600078e3cff */
[----:B------:R-:W4:Y:S01]  /*0670*/  @P5 LDG.E R23, desc[UR4][R10.64+0x68] ;  /* 0x000068040a175981 */ /* 0x000f22000c1e1900 */
[----:B------:R-:W-:-:S03]  /*0680*/  @P4 LOP3.LUT R4, R4, R25, RZ, 0x3c, !PT ;  /* 0x0000001904044212 */ /* 0x000fc600078e3cff */
[----:B------:R-:W4:Y:S01]  /*0690*/  @P5 LDG.E R25, desc[UR4][R10.64+0x70] ;  /* 0x000070040a195981 */ /* 0x000f22000c1e1900 */
[----:B--2---:R-:W-:-:S03]  /*06a0*/  @P3 LOP3.LUT R5, R5, R18, RZ, 0x3c, !PT ;  /* 0x0000001205053212 */ /* 0x004fc600078e3cff */
[----:B------:R-:W2:Y:S01]  /*06b0*/  @P5 LDG.E R18, desc[UR4][R10.64+0x6c] ;  /* 0x00006c040a125981 */ /* 0x000ea2000c1e1900 */
[----:B---3--:R-:W-:-:S03]  /*06c0*/  @P4 LOP3.LUT R5, R5, R20, RZ, 0x3c, !PT ;  /* 0x0000001405054212 */ /* 0x008fc600078e3cff */
[----:B------:R-:W3:Y:S01]  /*06d0*/  @P5 LDG.E R20, desc[UR4][R10.64+0x74] ;  /* 0x000074040a145981 */ /* 0x000ee2000c1e1900 */
[----:B----4-:R-:W-:-:S03]  /*06e0*/  @P4 LOP3.LUT R3, R3, R22, RZ, 0x3c, !PT ;  /* 0x0000001603034212 */ /* 0x010fc600078e3cff */
[----:B------:R-:W4:Y:S01]  /*06f0*/  @P0 LDG.E R22, desc[UR4][R10.64+0x8c] ;  /* 0x00008c040a160981 */ /* 0x000f22000c1e1900 */
[----:B------:R-:W-:-:S03]  /*0700*/  @P6 LOP3.LUT R15, R15, R26, RZ, 0x3c, !PT ;  /* 0x0000001a0f0f6212 */ /* 0x000fc600078e3cff */
        /* <DEDUP_REMOVED lines=13> */
[----:B------:R-:W-:Y:S02]  /*07e0*/  @P6 LOP3.LUT R4, R4, R27, RZ, 0x3c, !PT ;  /* 0x0000001b04046212 */ /* 0x000fe400078e3cff */
[----:B------:R-:W-:Y:S02]  /*07f0*/  @P6 LOP3.LUT R2, R2, R21, RZ, 0x3c, !PT ;  /* 0x0000001502026212 */ /* 0x000fe400078e3cff */
[----:B------:R-:W-:Y:S02]  /*0800*/  @P0 LOP3.LUT R4, R4, R23, RZ, 0x3c, !PT ;  /* 0x0000001704040212 */ /* 0x000fe400078e3cff */
[----:B------:R-:W-:Y:S02]  /*0810*/  @P0 LOP3.LUT R2, R2, R25, RZ, 0x3c, !PT ;  /* 0x0000001902020212 */ /* 0x000fe400078e3cff */
[----:B--2---:R-:W-:Y:S02]  /*0820*/  @P6 LOP3.LUT R5, R5, R18, RZ, 0x3c, !PT ;  /* 0x0000001205056212 */ /* 0x004fe400078e3cff */
[----:B---3--:R-:W-:-:S02]  /*0830*/  @P6 LOP3.LUT R3, R3, R20, RZ, 0x3c, !PT ;  /* 0x0000001403036212 */ /* 0x008fc400078e3cff */
[----:B----4-:R-:W-:Y:S02]  /*0840*/  @P0 LOP3.LUT R5, R5, R22, RZ, 0x3c, !PT ;  /* 0x0000001605050212 */ /* 0x010fe400078e3cff */
[----:B------:R-:W-:Y:S02]  /*0850*/  @P0 LOP3.LUT R3, R3, R26, RZ, 0x3c, !PT ;  /* 0x0000001a03030212 */ /* 0x000fe400078e3cff */
[----:B------:R-:W-:-:S13]  /*0860*/  R2P PR, R24.B1, 0x7f ;  /* 0x0000007f18007804 */ /* 0x000fda0000001000 */
[----:B------:R-:W2:Y:S04]  /*0870*/  @P0 LDG.E R18, desc[UR4][R10.64+0xa0] ;  /* 0x0000a0040a120981 */ /* 0x000ea8000c1e1900 */
[----:B------:R-:W3:Y:S04]  /*0880*/  @P1 LDG.E R22, desc[UR4][R10.64+0xb4] ;  /* 0x0000b4040a161981 */ /* 0x000ee8000c1e1900 */
[----:B------:R-:W4:Y:S04]  /*0890*/  @P2 LDG.E R26, desc[UR4][R10.64+0xc8] ;  /* 0x0000c8040a1a2981 */ /* 0x000f28000c1e1900 */
[----:B------:R-:W4:Y:S04]  /*08a0*/  @P3 LDG.E R28, desc[UR4][R10.64+0xdc] ;  /* 0x0000dc040a1c3981 */ /* 0x000f28000c1e1900 */
[----:B------:R-:W4:Y:S04]  /*08b0*/  @P0 LDG.E R23, desc[UR4][R10.64+0xa4] ;  /* 0x0000a4040a170981 */ /* 0x000f28000c1e1900 */
[----:B------:R-:W4:Y:S04]  /*08c0*/  @P0 LDG.E R20, desc[UR4][R10.64+0xa8] ;  /* 0x0000a8040a140981 */ /* 0x000f28000c1e1900 */
[----:B------:R-:W4:Y:S04]  /*08d0*/  @P4 LDG.E R25, desc[UR4][R10.64+0xf0] ;  /* 0x0000f0040a194981 */ /* 0x000f28000c1e1900 */
        /* <DEDUP_REMOVED lines=21> */
[----:B------:R-:W-:Y:S02]  /*0a30*/  LOP3.LUT P0, RZ, R24, 0x8000, RZ, 0xc0, !PT ;  /* 0x0000800018ff7812 */ /* 0x000fe4000780c0ff */
[----:B----4-:R-:W-:Y:S01]  /*0a40*/  @P5 LOP3.LUT R15, R15, R26, RZ, 0x3c, !PT ;  /* 0x0000001a0f0f5212 */ /* 0x010fe200078e3cff */
[----:B------:R-:W4:Y:S04]  /*0a50*/  @P3 LDG.E R24, desc[UR4][R10.64+0xe4] ;  /* 0x0000e4040a183981 */ /* 0x000f28000c1e1900 */
[----:B------:R-:W2:Y:S01]  /*0a60*/  @P6 LDG.E R26, desc[UR4][R10.64+0x118] ;  /* 0x000118040a1a6981 */ /* 0x000ea2000c1e1900 */
        /* <DEDUP_REMOVED lines=8> */
[----:B---3--:R-:W-:-:S03]  /*0af0*/  @P2 LOP3.LUT R3, R3, R22, RZ, 0x3c, !PT ;  /* 0x0000001603032212 */ /* 0x008fc600078e3cff */
[----:B------:R-:W3:Y:S01]  /*0b00*/  @P4 LDG.E R22, desc[UR4][R10.64+0x100] ;  /* 0x000100040a164981 */ /* 0x000ee2000c1e1900 */
[----:B--2---:R-:W-:-:S03]  /*0b10*/  @P6 LOP3.LUT R15, R15, R26, RZ, 0x3c, !PT ;  /* 0x0000001a0f0f6212 */ /* 0x004fc600078e3cff */
[----:B------:R-:W2:Y:S01]  /*0b20*/  @P0 LDG.E R26, desc[UR4][R10.64+0x12c] ;  /* 0x00012c040a1a0981 */ /* 0x000ea2000c1e1900 */
[----:B----4-:R-:W-:-:S03]  /*0b30*/  @P2 LOP3.LUT R2, R2, R23, RZ, 0x3c, !PT ;  /* 0x0000001702022212 */ /* 0x010fc600078e3cff */
[----:B------:R-:W4:Y:S01]  /*0b40*/  @P4 LDG.E R23, desc[UR4][R10.64+0xfc] ;  /* 0x0000fc040a174981 */ /* 0x000f22000c1e1900 */
[----:B------:R-:W-:-:S03]  /*0b50*/  @P2 LOP3.LUT R5, R5, R20, RZ, 0x3c, !PT ;  /* 0x0000001405052212 */ /* 0x000fc600078e3cff */
[----:B------:R-:W4:Y:S01]  /*0b60*/  @P4 LDG.E R20, desc[UR4][R10.64+0xf8] ;  /* 0x0000f8040a144981 */ /* 0x000f22000c1e1900 */
[----:B------:R-:W-:Y:S02]  /*0b70*/  @P3 LOP3.LUT R2, R2, R27, RZ, 0x3c, !PT ;  /* 0x0000001b02023212 */ /* 0x000fe400078e3cff */
[----:B------:R-:W-:Y:S01]  /*0b80*/  @P3 LOP3.LUT R4, R4, R25, RZ, 0x3c, !PT ;  /* 0x0000001904043212 */ /* 0x000fe200078e3cff */
[----:B------:R-:W4:Y:S01]  /*0b90*/  @P5 LDG.E R27, desc[UR4][R10.64+0x110] ;  /* 0x000110040a1b5981 */ /* 0x000f22000c1e1900 */
[----:B------:R-:W-:-:S03]  /*0ba0*/  @P3 LOP3.LUT R5, R5, R24, RZ, 0x3c, !PT ;  /* 0x0000001805053212 */ /* 0x000fc600078e3cff */
[----:B------:R-:W4:Y:S04]  /*0bb0*/  @P5 LDG.E R25, desc[UR4][R10.64+0x108] ;  /* 0x000108040a195981 */ /* 0x000f28000c1e1900 */
        /* <DEDUP_REMOVED lines=19> */
[----:B------:R-:W-:-:S05]  /*0cf0*/  VIADD R19, R19, 0x10 ;  /* 0x0000001013137836 */ /* 0x000fca0000000000 */
[----:B------:R-:W-:Y:S02]  /*0d00*/  ISETP.NE.AND P1, PT, R19, 0x20, PT ;  /* 0x000000201300780c */ /* 0x000fe40003f25270 */
[----:B------:R-:W-:Y:S02]  /*0d10*/  @P5 LOP3.LUT R3, R3, R18, RZ, 0x3c, !PT ;  /* 0x0000001203035212 */ /* 0x000fe400078e3cff */
[----:B------:R-:W-:Y:S02]  /*0d20*/  @P6 LOP3.LUT R4, R4, R21, RZ, 0x3c, !PT ;  /* 0x0000001504046212 */ /* 0x000fe400078e3cff */
[----:B---3--:R-:W-:-:S04]  /*0d30*/  @P6 LOP3.LUT R3, R3, R22, RZ, 0x3c, !PT ;  /* 0x0000001603036212 */ /* 0x008fc800078e3cff */
[----:B--2---:R-:W-:Y:S02]  /*0d40*/  @P0 LOP3.LUT R3, R3, R26, RZ, 0x3c, !PT ;  /* 0x0000001a03030212 */ /* 0x004fe400078e3cff */
[----:B----4-:R-:W-:Y:S02]  /*0d50*/  @P6 LOP3.LUT R2, R2, R23, RZ, 0x3c, !PT ;  /* 0x0000001702026212 */ /* 0x010fe400078e3cff */
[----:B------:R-:W-:Y:S02]  /*0d60*/  @P6 LOP3.LUT R5, R5, R20, RZ, 0x3c, !PT ;  /* 0x0000001405056212 */ /* 0x000fe400078e3cff */
[----:B------:R-:W-:Y:S02]  /*0d70*/  @P0 LOP3.LUT R2, R2, R27, RZ, 0x3c, !PT ;  /* 0x0000001b02020212 */ /* 0x000fe400078e3cff */
[----:B------:R-:W-:Y:S02]  /*0d80*/  @P0 LOP3.LUT R4, R4, R25, RZ, 0x3c, !PT ;  /* 0x0000001904040212 */ /* 0x000fe400078e3cff */
[----:B------:R-:W-:Y:S01]  /*0d90*/  @P0 LOP3.LUT R5, R5, R24, RZ, 0x3c, !PT ;  /* 0x0000001805050212 */ /* 0x000fe200078e3cff */
[----:B------:R-:W-:Y:S06]  /*0da0*/  @P1 BRA `(.L_x_49) ;  /* 0xfffffff400481947 */ /* 0x000fec000383ffff */
[----:B------:R-:W-:-:S05]  /*0db0*/  VIADD R17, R17, 0x1 ;  /* 0x0000000111117836 */ /* 0x000fca0000000000 */
[----:B------:R-:W-:-:S13]  /*0dc0*/  ISETP.NE.AND P0, PT, R17, 0x5, PT ;  /* 0x000000051100780c */ /* 0x000fda0003f05270 */
[----:B------:R-:W-:Y:S05]  /*0dd0*/  @P0 BRA `(.L_x_50) ;  /* 0xfffffff400300947 */ /* 0x000fea000383ffff */
[----:B------:R1:W-:Y:S01]  /*0de0*/  STG.E.64 desc[UR4][R6.64+0x8], R4 ;  /* 0x0000080406007986 */ /* 0x0003e2000c101b04 */
[----:B------:R-:W-:Y:S01]  /*0df0*/  VIADD R14, R14, 0x1 ;  /* 0x000000010e0e7836 */ /* 0x000fe20000000000 */
[----:B------:R-:W-:Y:S02]  /*0e00*/  LOP3.LUT R11, R13, 0x3, RZ, 0xc0, !PT ;  /* 0x000000030d0b7812 */ /* 0x000fe400078ec0ff */
[----:B------:R1:W-:Y:S02]  /*0e10*/  STG.E.64 desc[UR4][R6.64+0x10], R2 ;  /* 0x0000100206007986 */ /* 0x0003e4000c101b04 */
[----:B------:R-:W-:Y:S02]  /*0e20*/  ISETP.GE.U32.AND P0, PT, R14, R11, PT ;  /* 0x0000000b0e00720c */ /* 0x000fe40003f06070 */
[----:B------:R1:W-:Y:S11]  /*0e30*/  STG.E desc[UR4][R6.64+0x4], R15 ;  /* 0x0000040f06007986 */ /* 0x0003f6000c101904 */
[----:B------:R-:W-:Y:S05]  /*0e40*/  @!P0 BRA `(.L_x_51) ;  /* 0xfffffff400048947 */ /* 0x000fea000383ffff */
.L_x_48:
[----:B------:R-:W-:Y:S05]  /*0e50*/  BSYNC.RECONVERGENT B1 ;  /* 0x0000000000017941 */ /* 0x000fea0003800200 */
.L_x_47:
[C---:B------:R-:W-:Y:S01]  /*0e60*/  ISETP.GT.U32.AND P0, PT, R13.reuse, 0x3, PT ;  /* 0x000000030d00780c */ /* 0x040fe20003f04070 */
[----:B------:R-:W-:Y:S01]  /*0e70*/  VIADD R12, R12, 0x1 ;  /* 0x000000010c0c7836 */ /* 0x000fe20000000000 */
[--C-:B------:R-:W-:Y:S02]  /*0e80*/  SHF.R.U64 R13, R13, 0x2, R0.reuse ;  /* 0x000000020d0d7819 */ /* 0x100fe40000001200 */
[----:B------:R-:W-:Y:S02]  /*0e90*/  ISETP.GT.U32.AND.EX P0, PT, R0, RZ, PT, P0 ;  /* 0x000000ff0000720c */ /* 0x000fe40003f04100 */
[----:B------:R-:W-:-:S11]  /*0ea0*/  SHF.R.U32.HI R0, RZ, 0x2, R0 ;  /* 0x00000002ff007819 */ /* 0x000fd60000011600 */
[----:B------:R-:W-:Y:S05]  /*0eb0*/  @P0 BRA `(.L_x_52) ;  /* 0xfffffff000c80947 */ /* 0x000fea000383ffff */
.L_x_46:
[----:B------:R-:W-:Y:S05]  /*0ec0*/  BSYNC.RECONVERGENT B0 ;  /* 0x0000000000007941 */ /* 0x000fea0003800200 */
.L_x_45:
[----:B------:R-:W-:Y:S04]  /*0ed0*/  STG.E.64 desc[UR4][R6.64+0x18], RZ ;  /* 0x000018ff06007986 */ /* 0x000fe8000c101b04 */
[----:B------:R-:W-:Y:S04]  /*0ee0*/  STG.E desc[UR4][R6.64+0x20], RZ ;  /* 0x000020ff06007986 */ /* 0x000fe8000c101904 */
[----:B------:R-:W-:Y:S01]  /*0ef0*/  STG.E.64 desc[UR4][R6.64+0x28], RZ ;  /* 0x000028ff06007986 */ /* 0x000fe2000c101b04 */
[----:B------:R-:W-:Y:S05]  /*0f00*/  EXIT ;  /* 0x000000000000794d */ /* 0x000fea0003800000 */
.L_x_53:
        /* <DEDUP_REMOVED lines=15> */
.L_x_104:


//--------------------- .text._ZN4ares7quantum17computeMaxQValuesEPKfPKjPfjj --------------------------
	.section	.text._ZN4ares7quantum17computeMaxQValuesEPKfPKjPfjj,"ax",@progbits
	.align	128
        .global         _ZN4ares7quantum17computeMaxQValuesEPKfPKjPfjj
        .type           _ZN4ares7quantum17computeMaxQValuesEPKfPKjPfjj,@function
        .size           _ZN4ares7quantum17computeMaxQValuesEPKfPKjPfjj,(.L_x_105 - _ZN4ares7quantum17computeMaxQValuesEPKfPKjPfjj)
        .other          _ZN4ares7quantum17computeMaxQValuesEPKfPKjPfjj,@"STO_CUDA_ENTRY STV_DEFAULT"
_ZN4ares7quantum17computeMaxQValuesEPKfPKjPfjj:
.text._ZN4ares7quantum17computeMaxQValuesEPKfPKjPfjj:
[----:B------:R-:W-:Y:S01]  /*0000*/  LDC R1, c[0x0][0x37c] ;  /* 0x0000df00ff017b82 */ /* 0x000fe20000000800 */
[----:B------:R-:W0:Y:S07]  /*0010*/  S2R R3, SR_TID.X ;  /* 0x0000000000037919 */ /* 0x000e2e0000002100 */
[----:B------:R-:W0:Y:S01]  /*0020*/  S2UR UR4, SR_CTAID.X ;  /* 0x00000000000479c3 */ /* 0x000e220000002500 */
[----:B------:R-:W1:Y:S07]  /*0030*/  LDCU UR5, c[0x0][0x398] ;  /* 0x00007300ff0577ac */ /* 0x000e6e0008000800 */
[----:B------:R-:W0:Y:S02]  /*0040*/  LDC R0, c[0x0][0x360] ;  /* 0x0000d800ff007b82 */ /* 0x000e240000000800 */
[----:B0-----:R-:W-:-:S05]  /*0050*/  IMAD R0, R0, UR4, R3 ;  /* 0x0000000400007c24 */ /* 0x001fca000f8e0203 */
[----:B-1----:R-:W-:-:S13]  /*0060*/  ISETP.GE.U32.AND P0, PT, R0, UR5, PT ;  /* 0x0000000500007c0c */ /* 0x002fda000bf06070 */
[----:B------:R-:W-:Y:S05]  /*0070*/  @P0 EXIT ;  /* 0x000000000000094d */ /* 0x000fea0003800000 */
[----:B------:R-:W0:Y:S01]  /*0080*/  LDC.64 R4, c[0x0][0x388] ;  /* 0x0000e200ff047b82 */ /* 0x000e220000000a00 */
[----:B------:R-:W1:Y:S01]  /*0090*/  LDCU.64 UR8, c[0x0][0x358] ;  /* 0x00006b00ff0877ac */ /* 0x000e620008000a00 */
[----:B------:R-:W2:Y:S06]  /*00a0*/  LDCU UR5, c[0x0][0x39c] ;  /* 0x00007380ff0577ac */ /* 0x000eac0008000800 */
[----:B------:R-:W3:Y:S01]  /*00b0*/  LDC.64 R2, c[0x0][0x380] ;  /* 0x0000e000ff027b82 */ /* 0x000ee20000000a00 */
[----:B0-----:R-:W-:-:S06]  /*00c0*/  IMAD.WIDE.U32 R4, R0, 0x4, R4 ;  /* 0x0000000400047825 */ /* 0x001fcc00078e0004 */
[----:B-1----:R-:W4:Y:S01]  /*00d0*/  LDG.E R4, desc[UR8][R4.64] ;  /* 0x0000000804047981 */ /* 0x002f22000c1e1900 */
[----:B--2---:R-:W-:Y:S02]  /*00e0*/  UISETP.GE.U32.AND UP0, UPT, UR5, 0x2, UPT ;  /* 0x000000020500788c */ /* 0x004fe4000bf06070 */
[----:B----4-:R-:W-:-:S04]  /*00f0*/  IMAD R17, R4, UR5, RZ ;  /* 0x0000000504117c24 */ /* 0x010fc8000f8e02ff */
[----:B---3--:R-:W-:-:S06]  /*0100*/  IMAD.WIDE.U32 R20, R17, 0x4, R2 ;  /* 0x0000000411147825 */ /* 0x008fcc00078e0002 */
[----:B------:R0:W5:Y:S01]  /*0110*/  LDG.E R20, desc[UR8][R20.64] ;  /* 0x0000000814147981 */ /* 0x000162000c1e1900 */
[----:B------:R-:W-:Y:S05]  /*0120*/  BRA.U !UP0, `(.L_x_54) ;  /* 0x0000000908207547 */ /* 0x000fea000b800000 */
[----:B------:R-:W-:Y:S02]  /*0130*/  UIADD3 UR4, UPT, UPT, UR5, -0x1, URZ ;  /* 0xffffffff05047890 */ /* 0x000fe4000fffe0ff */
[----:B------:R-:W-:Y:S02]  /*0140*/  UIADD3 UR5, UPT, UPT, UR5, -0x2, URZ ;  /* 0xfffffffe05057890 */ /* 0x000fe4000fffe0ff */
[----:B------:R-:W-:Y:S02]  /*0150*/  ULOP3.LUT UR7, UR4, 0xf, URZ, 0xc0, !UPT ;  /* 0x0000000f04077892 */ /* 0x000fe4000f8ec0ff */
[----:B------:R-:W-:-:S03]  /*0160*/  UISETP.GE.U32.AND UP0, UPT, UR5, 0xf, UPT ;  /* 0x0000000f0500788c */ /* 0x000fc6000bf06070 */
[----:B------:R-:W-:-:S06]  /*0170*/  UMOV UR5, 0x1 ;  /* 0x0000000100057882 */ /* 0x000fcc0000000000 */
[----:B------:R-:W-:Y:S05]  /*0180*/  BRA.U !UP0, `(.L_x_55) ;  /* 0x0000000508047547 */ /* 0x000fea000b800000 */
[----:B------:R-:W-:Y:S01]  /*0190*/  ULOP3.LUT UR5, UR4, 0xfffffff0, URZ, 0xc0, !UPT ;  /* 0xfffffff004057892 */ /* 0x000fe2000f8ec0ff */
[----:B0-----:R-:W-:Y:S01]  /*01a0*/  MOV R21, R17 ;  /* 0x0000001100157202 */ /* 0x001fe20000000f00 */
[----:B------:R-:W-:Y:S02]  /*01b0*/  UMOV UR6, 0x8 ;  /* 0x0000000800067882 */ /* 0x000fe40000000000 */
[----:B------:R-:W-:-:S12]  /*01c0*/  UIADD3 UR5, UPT, UPT, -UR5, URZ, URZ ;  /* 0x000000ff05057290 */ /* 0x000fd8000fffe1ff */
.L_x_56:
[C---:B------:R-:W-:Y:S01]  /*01d0*/  IADD3 R7, PT, PT, R21.reuse, 0x1, RZ ;  /* 0x0000000115077810 */ /* 0x040fe20007ffe0ff */
[C---:B------:R-:W-:Y:S01]  /*01e0*/  VIADD R27, R21.reuse, 0x4 ;  /* 0x00000004151b7836 */ /* 0x040fe20000000000 */
[C---:B------:R-:W-:Y:S02]  /*01f0*/  IADD3 R9, PT, PT, R21.reuse, 0x2, RZ ;  /* 0x0000000215097810 */ /* 0x040fe40007ffe0ff */
[----:B------:R-:W-:Y:S01]  /*0200*/  IADD3 R11, PT, PT, R21, 0x3, RZ ;  /* 0x00000003150b7810 */ /* 0x000fe20007ffe0ff */
[----:B------:R-:W-:Y:S01]  /*0210*/  IMAD.WIDE.U32 R6, R7, 0x4, R2 ;  /* 0x0000000407067825 */ /* 0x000fe200078e0002 */
[----:B------:R-:W-:-:S03]  /*0220*/  IADD3 R13, PT, PT, R21, 0x5, RZ ;  /* 0x00000005150d7810 */ /* 0x000fc60007ffe0ff */
[--C-:B------:R-:W-:Y:S01]  /*0230*/  IMAD.WIDE.U32 R8, R9, 0x4, R2.reuse ;  /* 0x0000000409087825 */ /* 0x100fe200078e0002 */
[----:B------:R-:W-:Y:S01]  /*0240*/  IADD3 R5, PT, PT, R21, 0x6, RZ ;  /* 0x0000000615057810 */ /* 0x000fe20007ffe0ff */
[----:B------:R0:W2:Y:S02]  /*0250*/  LDG.E R19, desc[UR8][R6.64] ;  /* 0x0000000806137981 */ /* 0x0000a4000c1e1900 */
[--C-:B------:R-:W-:Y:S02]  /*0260*/  IMAD.WIDE.U32 R10, R11, 0x4, R2.reuse ;  /* 0x000000040b0a7825 */ /* 0x100fe400078e0002 */
[----:B------:R-:W2:Y:S02]  /*0270*/  LDG.E R18, desc[UR8][R8.64] ;  /* 0x0000000808127981 */ /* 0x000ea4000c1e1900 */
[--C-:B------:R-:W-:Y:S01]  /*0280*/  IMAD.WIDE.U32 R26, R27, 0x4, R2.reuse ;  /* 0x000000041b1a7825 */ /* 0x100fe200078e0002 */
[C---:B------:R-:W-:Y:S01]  /*0290*/  IADD3 R29, PT, PT, R21.reuse, 0x9, RZ ;  /* 0x00000009151d7810 */ /* 0x040fe20007ffe0ff */
[----:B------:R1:W3:Y:S01]  /*02a0*/  LDG.E R16, desc[UR8][R10.64] ;  /* 0x000000080a107981 */ /* 0x0002e2000c1e1900 */
[----:B0-----:R-:W-:Y:S01]  /*02b0*/  IADD3 R7, PT, PT, R21, 0x7, RZ ;  /* 0x0000000715077810 */ /* 0x001fe20007ffe0ff */
[----:B------:R-:W-:-:S02]  /*02c0*/  IMAD.WIDE.U32 R12, R13, 0x4, R2 ;  /* 0x000000040d0c7825 */ /* 0x000fc400078e0002 */
[----:B------:R-:W3:Y:S02]  /*02d0*/  LDG.E R23, desc[UR8][R26.64] ;  /* 0x000000081a177981 */ /* 0x000ee4000c1e1900 */
[--C-:B------:R-:W-:Y:S02]  /*02e0*/  IMAD.WIDE.U32 R4, R5, 0x4, R2.reuse ;  /* 0x0000000405047825 */ /* 0x100fe400078e0002 */
[----:B------:R-:W4:Y:S02]  /*02f0*/  LDG.E R22, desc[UR8][R12.64] ;  /* 0x000000080c167981 */ /* 0x000f24000c1e1900 */
[C---:B------:R-:W-:Y:S01]  /*0300*/  VIADD R15, R21.reuse, 0x8 ;  /* 0x00000008150f7836 */ /* 0x040fe20000000000 */
[----:B-1----:R-:W-:Y:S01]  /*0310*/  IADD3 R11, PT, PT, R21, 0xa, RZ ;  /* 0x0000000a150b7810 */ /* 0x002fe20007ffe0ff */
[--C-:B------:R-:W-:Y:S01]  /*0320*/  IMAD.WIDE.U32 R6, R7, 0x4, R2.reuse ;  /* 0x0000000407067825 */ /* 0x100fe200078e0002 */
[----:B------:R0:W4:Y:S03]  /*0330*/  LDG.E R25, desc[UR8][R4.64] ;  /* 0x0000000804197981 */ /* 0x000126000c1e1900 */
[--C-:B------:R-:W-:Y:S01]  /*0340*/  IMAD.WIDE.U32 R8, R15, 0x4, R2.reuse ;  /* 0x000000040f087825 */ /* 0x100fe200078e0002 */
[----:B------:R-:W4:Y:S03]  /*0350*/  LDG.E R24, desc[UR8][R6.64] ;  /* 0x0000000806187981 */ /* 0x000f26000c1e1900 */
[----:B------:R-:W-:Y:S01]  /*0360*/  IMAD.WIDE.U32 R14, R29, 0x4, R2 ;  /* 0x000000041d0e7825 */ /* 0x000fe200078e0002 */
[C---:B------:R-:W-:Y:S01]  /*0370*/  IADD3 R29, PT, PT, R21.reuse, 0xb, RZ ;  /* 0x0000000b151d7810 */ /* 0x040fe20007ffe0ff */
[----:B------:R1:W4:Y:S02]  /*0380*/  LDG.E R27, desc[UR8][R8.64] ;  /* 0x00000008081b7981 */ /* 0x000324000c1e1900 */
[----:B0-----:R-:W-:-:S02]  /*0390*/  VIADD R5, R21, 0xc ;  /* 0x0000000c15057836 */ /* 0x001fc40000000000 */
[--C-:B------:R-:W-:Y:S01]  /*03a0*/  IMAD.WIDE.U32 R10, R11, 0x4, R2.reuse ;  /* 0x000000040b0a7825 */ /* 0x100fe200078e0002 */
[----:B------:R-:W-:Y:S01]  /*03b0*/  IADD3 R28, PT, PT, R21, 0xd, RZ ;  /* 0x0000000d151c7810 */ /* 0x000fe20007ffe0ff */
[----:B------:R0:W4:Y:S02]  /*03c0*/  LDG.E R26, desc[UR8][R14.64] ;  /* 0x000000080e1a7981 */ /* 0x000124000c1e1900 */
[--C-:B------:R-:W-:Y:S01]  /*03d0*/  IMAD.WIDE.U32 R12, R29, 0x4, R2.reuse ;  /* 0x000000041d0c7825 */ /* 0x100fe200078e0002 */
[----:B-1----:R-:W-:Y:S01]  /*03e0*/  IADD3 R9, PT, PT, R21, 0xe, RZ ;  /* 0x0000000e15097810 */ /* 0x002fe20007ffe0ff */
[----:B------:R1:W4:Y:S02]  /*03f0*/  LDG.E R29, desc[UR8][R10.64] ;  /* 0x000000080a1d7981 */ /* 0x000324000c1e1900 */
[--C-:B------:R-:W-:Y:S02]  /*0400*/  IMAD.WIDE.U32 R4, R5, 0x4, R2.reuse ;  /* 0x0000000405047825 */ /* 0x100fe400078e0002 */
[----:B------:R-:W4:Y:S01]  /*0410*/  LDG.E R12, desc[UR8][R12.64] ;  /* 0x000000080c0c7981 */ /* 0x000f22000c1e1900 */
[----:B0-----:R-:W-:Y:S01]  /*0420*/  IADD3 R15, PT, PT, R21, 0xf, RZ ;  /* 0x0000000f150f7810 */ /* 0x001fe20007ffe0ff */
[----:B------:R-:W-:-:S02]  /*0430*/  IMAD.WIDE.U32 R6, R28, 0x4, R2 ;  /* 0x000000041c067825 */ /* 0x000fc400078e0002 */
[----:B------:R-:W4:Y:S02]  /*0440*/  LDG.E R5, desc[UR8][R4.64] ;  /* 0x0000000804057981 */ /* 0x000f24000c1e1900 */
[--C-:B------:R-:W-:Y:S02]  /*0450*/  IMAD.WIDE.U32 R8, R9, 0x4, R2.reuse ;  /* 0x0000000409087825 */ /* 0x100fe400078e0002 */
[----:B------:R-:W4:Y:S02]  /*0460*/  LDG.E R6, desc[UR8][R6.64] ;  /* 0x0000000806067981 */ /* 0x000f24000c1e1900 */
[----:B------:R-:W-:Y:S02]  /*0470*/  VIADD R21, R21, 0x10 ;  /* 0x0000001015157836 */ /* 0x000fe40000000000 */
[--C-:B------:R-:W-:Y:S01]  /*0480*/  IMAD.WIDE.U32 R14, R15, 0x4, R2.reuse ;  /* 0x000000040f0e7825 */ /* 0x100fe200078e0002 */
[----:B------:R-:W4:Y:S03]  /*0490*/  LDG.E R9, desc[UR8][R8.64] ;  /* 0x0000000808097981 */ /* 0x000f26000c1e1900 */
[----:B-1----:R-:W-:-:S02]  /*04a0*/  IMAD.WIDE.U32 R10, R21, 0x4, R2 ;  /* 0x00000004150a7825 */ /* 0x002fc400078e0002 */
[----:B------:R-:W4:Y:S04]  /*04b0*/  LDG.E R14, desc[UR8][R14.64] ;  /* 0x000000080e0e7981 */ /* 0x000f28000c1e1900 */
[----:B------:R-:W4:Y:S01]  /*04c0*/  LDG.E R10, desc[UR8][R10.64] ;  /* 0x000000080a0a7981 */ /* 0x000f22000c1e1900 */
[----:B------:R-:W-:-:S04]  /*04d0*/  UIADD3 UR5, UPT, UPT, UR5, 0x10, URZ ;  /* 0x0000001005057890 */ /* 0x000fc8000fffe0ff */
[----:B------:R-:W-:Y:S02]  /*04e0*/  UISETP.NE.AND UP0, UPT, UR5, URZ, UPT ;  /* 0x000000ff0500728c */ /* 0x000fe4000bf05270 */
[----:B------:R-:W-:Y:S01]  /*04f0*/  UIADD3 UR6, UPT, UPT, UR6, 0x10, URZ ;  /* 0x0000001006067890 */ /* 0x000fe2000fffe0ff */
[----:B--2--5:R-:W-:-:S04]  /*0500*/  FMNMX3 R18, R20, R19, R18, !PT ;  /* 0x0000001314127276 */ /* 0x024fc80007800012 */
[----:B---3--:R-:W-:-:S04]  /*0510*/  FMNMX3 R16, R18, R16, R23, !PT ;  /* 0x0000001012107276 */ /* 0x008fc80007800017 */
[----:B----4-:R-:W-:-:S04]  /*0520*/  FMNMX3 R16, R16, R22, R25, !PT ;  /* 0x0000001610107276 */ /* 0x010fc80007800019 */
[----:B------:R-:W-:-:S04]  /*0530*/  FMNMX3 R16, R16, R24, R27, !PT ;  /* 0x0000001810107276 */ /* 0x000fc8000780001b */
[----:B------:R-:W-:-:S04]  /*0540*/  FMNMX3 R16, R16, R26, R29, !PT ;  /* 0x0000001a10107276 */ /* 0x000fc8000780001d */
[----:B------:R-:W-:-:S04]  /*0550*/  FMNMX3 R5, R16, R12, R5, !PT ;  /* 0x0000000c10057276 */ /* 0x000fc80007800005 */
[----:B------:R-:W-:-:S04]  /*0560*/  FMNMX3 R5, R5, R6, R9, !PT ;  /* 0x0000000605057276 */ /* 0x000fc80007800009 */
[----:B------:R-:W-:Y:S01]  /*0570*/  FMNMX3 R20, R5, R14, R10, !PT ;  /* 0x0000000e05147276 */ /* 0x000fe2000780000a */
[----:B------:R-:W-:Y:S06]  /*0580*/  BRA.U UP0, `(.L_x_56) ;  /* 0xfffffffd00107547 */ /* 0x000fec000b83ffff */
[----:B------:R-:W-:-:S12]  /*0590*/  UIADD3 UR5, UPT, UPT, UR6, -0x7, URZ ;  /* 0xfffffff906057890 */ /* 0x000fd8000fffe0ff */
.L_x_55:
[----:B------:R-:W-:-:S09]  /*05a0*/  UISETP.NE.AND UP0, UPT, UR7, URZ, UPT ;  /* 0x000000ff0700728c */ /* 0x000fd2000bf05270 */
[----:B------:R-:W-:Y:S05]  /*05b0*/  BRA.U !UP0, `(.L_x_54) ;  /* 0x0000000108fc7547 */ /* 0x000fea000b800000 */
[----:B------:R-:W-:Y:S02]  /*05c0*/  UISETP.GE.U32.AND UP0, UPT, UR7, 0x8, UPT ;  /* 0x000000080700788c */ /* 0x000fe4000bf06070 */
[----:B------:R-:W-:-:S04]  /*05d0*/  ULOP3.LUT UR6, UR4, 0x7, URZ, 0xc0, !UPT ;  /* 0x0000000704067892 */ /* 0x000fc8000f8ec0ff */
[----:B------:R-:W-:-:S03]  /*05e0*/  UISETP.NE.AND UP1, UPT, UR6, URZ, UPT ;  /* 0x000000ff0600728c */ /* 0x000fc6000bf25270 */
[----:B------:R-:W-:Y:S08]  /*05f0*/  BRA.U !UP0, `(.L_x_57) ;  /* 0x0000000108747547 */ /* 0x000ff0000b800000 */
[----:B------:R-:W-:-:S04]  /*0600*/  IADD3 R7, PT, PT, R17, UR5, RZ ;  /* 0x0000000511077c10 */ /* 0x000fc8000fffe0ff */
[C---:B------:R-:W-:Y:S01]  /*0610*/  IADD3 R19, PT, PT, R7.reuse, 0x1, RZ ;  /* 0x0000000107137810 */ /* 0x040fe20007ffe0ff */
[C-C-:B------:R-:W-:Y:S01]  /*0620*/  IMAD.WIDE.U32 R14, R7.reuse, 0x4, R2.reuse ;  /* 0x00000004070e7825 */ /* 0x140fe200078e0002 */
[C---:B------:R-:W-:Y:S02]  /*0630*/  IADD3 R13, PT, PT, R7.reuse, 0x2, RZ ;  /* 0x00000002070d7810 */ /* 0x040fe40007ffe0ff */
[----:B------:R-:W-:Y:S01]  /*0640*/  IADD3 R9, PT, PT, R7, 0x3, RZ ;  /* 0x0000000307097810 */ /* 0x000fe20007ffe0ff */
[--C-:B------:R-:W-:Y:S01]  /*0650*/  IMAD.WIDE.U32 R18, R19, 0x4, R2.reuse ;  /* 0x0000000413127825 */ /* 0x100fe200078e0002 */
[----:B0-----:R-:W-:Y:S01]  /*0660*/  IADD3 R21, PT, PT, R7, 0x5, RZ ;  /* 0x0000000507157810 */ /* 0x001fe20007ffe0ff */
[----:B------:R0:W2:Y:S02]  /*0670*/  LDG.E R5, desc[UR8][R14.64] ;  /* 0x000000080e057981 */ /* 0x0000a4000c1e1900 */
[----:B------:R-:W-:Y:S01]  /*0680*/  IMAD.WIDE.U32 R12, R13, 0x4, R2 ;  /* 0x000000040d0c7825 */ /* 0x000fe200078e0002 */
[C---:B------:R-:W-:Y:S01]  /*0690*/  IADD3 R23, PT, PT, R7.reuse, 0x6, RZ ;  /* 0x0000000607177810 */ /* 0x040fe20007ffe0ff */
[----:B------:R1:W2:Y:S02]  /*06a0*/  LDG.E R4, desc[UR8][R18.64] ;  /* 0x0000000812047981 */ /* 0x0002a4000c1e1900 */
[----:B------:R-:W-:-:S02]  /*06b0*/  VIADD R11, R7, 0x4 ;  /* 0x00000004070b7836 */ /* 0x000fc40000000000 */
[--C-:B------:R-:W-:Y:S01]  /*06c0*/  IMAD.WIDE.U32 R8, R9, 0x4, R2.reuse ;  /* 0x0000000409087825 */ /* 0x100fe200078e0002 */
[----:B------:R-:W-:Y:S01]  /*06d0*/  IADD3 R25, PT, PT, R7, 0x7, RZ ;  /* 0x0000000707197810 */ /* 0x000fe20007ffe0ff */
[----:B------:R-:W3:Y:S02]  /*06e0*/  LDG.E R12, desc[UR8][R12.64] ;  /* 0x000000080c0c7981 */ /* 0x000ee4000c1e1900 */
[--C-:B------:R-:W-:Y:S02]  /*06f0*/  IMAD.WIDE.U32 R10, R11, 0x4, R2.reuse ;  /* 0x000000040b0a7825 */ /* 0x100fe400078e0002 */
[----:B------:R-:W3:Y:S02]  /*0700*/  LDG.E R8, desc[UR8][R8.64] ;  /* 0x0000000808087981 */ /* 0x000ee4000c1e1900 */
[--C-:B------:R-:W-:Y:S02]  /*0710*/  IMAD.WIDE.U32 R6, R21, 0x4, R2.reuse ;  /* 0x0000000415067825 */ /* 0x100fe400078e0002 */
[----:B------:R-:W4:Y:S02]  /*0720*/  LDG.E R10, desc[UR8][R10.64] ;  /* 0x000000080a0a7981 */ /* 0x000f24000c1e1900 */
[----:B0-----:R-:W-:-:S02]  /*0730*/  IMAD.WIDE.U32 R14, R23, 0x4, R2 ;  /* 0x00000004170e7825 */ /* 0x001fc400078e0002 */
[----:B------:R-:W4:Y:S02]  /*0740*/  LDG.E R6, desc[UR8][R6.64] ;  /* 0x0000000806067981 */ /* 0x000f24000c1e1900 */
[----:B-1----:R-:W-:Y:S02]  /*0750*/  IMAD.WIDE.U32 R18, R25, 0x4, R2 ;  /* 0x0000000419127825 */ /* 0x002fe400078e0002 */
[----:B------:R-:W4:Y:S04]  /*0760*/  LDG.E R14, desc[UR8][R14.64] ;  /* 0x000000080e0e7981 */ /* 0x000f28000c1e1900 */
[----:B------:R-:W4:Y:S01]  /*0770*/  LDG.E R18, desc[UR8][R18.64] ;  /* 0x0000000812127981 */ /* 0x000f22000c1e1900 */
[----:B------:R-:W-:Y:S01]  /*0780*/  UIADD3 UR5, UPT, UPT, UR5, 0x8, URZ ;  /* 0x0000000805057890 */ /* 0x000fe2000fffe0ff */
[----:B--2--5:R-:W-:-:S04]  /*0790*/  FMNMX3 R5, R20, R5, R4, !PT ;  /* 0x0000000514057276 */ /* 0x024fc80007800004 */
[----:B---3--:R-:W-:-:S04]  /*07a0*/  FMNMX3 R5, R5, R12, R8, !PT ;  /* 0x0000000c05057276 */ /* 0x008fc80007800008 */
[----:B----4-:R-:W-:-:S04]  /*07b0*/  FMNMX3 R5, R5, R10, R6, !PT ;  /* 0x0000000a05057276 */ /* 0x010fc80007800006 */
[----:B------:R-:W-:-:S07]  /*07c0*/  FMNMX3 R20, R5, R14, R18, !PT ;  /* 0x0000000e05147276 */ /* 0x000fce0007800012 */
.L_x_57:
[----:B------:R-:W-:Y:S05]  /*07d0*/  BRA.U !UP1, `(.L_x_54) ;  /* 0x0000000109747547 */ /* 0x000fea000b800000 */
[----:B------:R-:W-:Y:S02]  /*07e0*/  UISETP.GE.U32.AND UP0, UPT, UR6, 0x4, UPT ;  /* 0x000000040600788c */ /* 0x000fe4000bf06070 */
[----:B------:R-:W-:-:S04]  /*07f0*/  ULOP3.LUT UR4, UR4, 0x3, URZ, 0xc0, !UPT ;  /* 0x0000000304047892 */ /* 0x000fc8000f8ec0ff */
[----:B------:R-:W-:-:S03]  /*0800*/  UISETP.NE.AND UP1, UPT, UR4, URZ, UPT ;  /* 0x000000ff0400728c */ /* 0x000fc6000bf25270 */
[----:B------:R-:W-:Y:S08]  /*0810*/  BRA.U !UP0, `(.L_x_58) ;  /* 0x00000001083c7547 */ /* 0x000ff0000b800000 */
[----:B------:R-:W-:-:S04]  /*0820*/  IADD3 R7, PT, PT, R17, UR5, RZ ;  /* 0x0000000511077c10 */ /* 0x000fc8000fffe0ff */
[C---:B------:R-:W-:Y:S01]  /*0830*/  IADD3 R11, PT, PT, R7.reuse, 0x2, RZ ;  /* 0x00000002070b7810 */ /* 0x040fe20007ffe0ff */
[C---:B------:R-:W-:Y:S01]  /*0840*/  VIADD R9, R7.reuse, 0x1 ;  /* 0x0000000107097836 */ /* 0x040fe20000000000 */
[C---:B------:R-:W-:Y:S01]  /*0850*/  IADD3 R13, PT, PT, R7.reuse, 0x3, RZ ;  /* 0x00000003070d7810 */ /* 0x040fe20007ffe0ff */
[----:B------:R-:W-:-:S04]  /*0860*/  IMAD.WIDE.U32 R4, R7, 0x4, R2 ;  /* 0x0000000407047825 */ /* 0x000fc800078e0002 */
[--C-:B------:R-:W-:Y:S02]  /*0870*/  IMAD.WIDE.U32 R6, R9, 0x4, R2.reuse ;  /* 0x0000000409067825 */ /* 0x100fe400078e0002 */
[----:B------:R-:W2:Y:S02]  /*0880*/  LDG.E R5, desc[UR8][R4.64] ;  /* 0x0000000804057981 */ /* 0x000ea4000c1e1900 */
[--C-:B------:R-:W-:Y:S02]  /*0890*/  IMAD.WIDE.U32 R8, R11, 0x4, R2.reuse ;  /* 0x000000040b087825 */ /* 0x100fe400078e0002 */
[----:B------:R-:W2:Y:S02]  /*08a0*/  LDG.E R6, desc[UR8][R6.64] ;  /* 0x0000000806067981 */ /* 0x000ea4000c1e1900 */
[----:B------:R-:W-:Y:S02]  /*08b0*/  IMAD.WIDE.U32 R10, R13, 0x4, R2 ;  /* 0x000000040d0a7825 */ /* 0x000fe400078e0002 */
[----:B------:R-:W3:Y:S04]  /*08c0*/  LDG.E R9, desc[UR8][R8.64] ;  /* 0x0000000808097981 */ /* 0x000ee8000c1e1900 */
[----:B------:R-:W3:Y:S01]  /*08d0*/  LDG.E R10, desc[UR8][R10.64] ;  /* 0x000000080a0a7981 */ /* 0x000ee2000c1e1900 */
[----:B------:R-:W-:Y:S01]  /*08e0*/  UIADD3 UR5, UPT, UPT, UR5, 0x4, URZ ;  /* 0x0000000405057890 */ /* 0x000fe2000fffe0ff */
[----:B--2--5:R-:W-:-:S04]  /*08f0*/  FMNMX3 R20, R20, R5, R6, !PT ;  /* 0x0000000514147276 */ /* 0x024fc80007800006 */
[----:B---3--:R-:W-:-:S07]  /*0900*/  FMNMX3 R20, R20, R9, R10, !PT ;  /* 0x0000000914147276 */ /* 0x008fce000780000a */
.L_x_58:
[----:B------:R-:W-:Y:S05]  /*0910*/  BRA.U !UP1, `(.L_x_54) ;  /* 0x0000000109247547 */ /* 0x000fea000b800000 */
[----:B------:R-:W-:Y:S01]  /*0920*/  IADD3 R17, PT, PT, R17, UR5, RZ ;  /* 0x0000000511117c10 */ /* 0x000fe2000fffe0ff */
[----:B------:R-:W-:-:S12]  /*0930*/  UIADD3 UR4, UPT, UPT, -UR4, URZ, URZ ;  /* 0x000000ff04047290 */ /* 0x000fd8000fffe1ff */
.L_x_59:
[----:B------:R-:W-:-:S06]  /*0940*/  IMAD.WIDE.U32 R4, R17, 0x4, R2 ;  /* 0x0000000411047825 */ /* 0x000fcc00078e0002 */
[----:B------:R-:W2:Y:S01]  /*0950*/  LDG.E R5, desc[UR8][R4.64] ;  /* 0x0000000804057981 */ /* 0x000ea2000c1e1900 */
[----:B------:R-:W-:Y:S01]  /*0960*/  UIADD3 UR4, UPT, UPT, UR4, 0x1, URZ ;  /* 0x0000000104047890 */ /* 0x000fe2000fffe0ff */
[----:B------:R-:W-:-:S03]  /*0970*/  IADD3 R17, PT, PT, R17, 0x1, RZ ;  /* 0x0000000111117810 */ /* 0x000fc60007ffe0ff */
[----:B------:R-:W-:Y:S01]  /*0980*/  UISETP.NE.AND UP0, UPT, UR4, URZ, UPT ;  /* 0x000000ff0400728c */ /* 0x000fe2000bf05270 */
[----:B--2--5:R-:W-:-:S08]  /*0990*/  FMNMX R20, R5, R20, !PT ;  /* 0x0000001405147209 */ /* 0x024fd00007800000 */
[----:B------:R-:W-:Y:S05]  /*09a0*/  BRA.U UP0, `(.L_x_59) ;  /* 0xfffffffd00e47547 */ /* 0x000fea000b83ffff */
.L_x_54:
[----:B------:R-:W1:Y:S02]  /*09b0*/  LDC.64 R2, c[0x0][0x390] ;  /* 0x0000e400ff027b82 */ /* 0x000e640000000a00 */
[----:B-1----:R-:W-:-:S05]  /*09c0*/  IMAD.WIDE.U32 R2, R0, 0x4, R2 ;  /* 0x0000000400027825 */ /* 0x002fca00078e0002 */
[----:B-----5:R-:W-:Y:S01]  /*09d0*/  STG.E desc[UR8][R2.64], R20 ;  /* 0x0000001402007986 */ /* 0x020fe2000c101908 */
[----:B------:R-:W-:Y:S05]  /*09e0*/  EXIT ;  /* 0x000000000000794d */ /* 0x000fea0003800000 */
.L_x_60:
        /* <DEDUP_REMOVED lines=9> */
.L_x_105:


//--------------------- .text._ZN4ares7quantum32optimizedHomomorphicMatMulKernelEPmS1_S1_jjjmj --------------------------
	.section	.text._ZN4ares7quantum32optimizedHomomorphicMatMulKernelEPmS1_S1_jjjmj,"ax",@progbits
	.align	128
        .global         _ZN4ares7quantum32optimizedHomomorphicMatMulKernelEPmS1_S1_jjjmj
        .type           _ZN4ares7quantum32optimizedHomomorphicMatMulKernelEPmS1_S1_jjjmj,@function
        .size           _ZN4ares7quantum32optimizedHomomorphicMatMulKernelEPmS1_S1_jjjmj,(.L_x_101 - _ZN4ares7quantum32optimizedHomomorphicMatMulKernelEPmS1_S1_jjjmj)
        .other          _ZN4ares7quantum32optimizedHomomorphicMatMulKernelEPmS1_S1_jjjmj,@"STO_CUDA_ENTRY STV_DEFAULT"
_ZN4ares7quantum32optimizedHomomorphicMatMulKernelEPmS1_S1_jjjmj:
.text._ZN4ares7quantum32optimizedHomomorphicMatMulKernelEPmS1_S1_jjjmj:
[----:B------:R-:W-:Y:S01]  /*0000*/  LDC R1, c[0x0][0x37c] ;  /* 0x0000df00ff017b82 */ /* 0x000fe20000000800 */
[----:B------:R-:W0:Y:S01]  /*0010*/  LDCU UR18, c[0x0][0x360] ;  /* 0x00006c00ff1277ac */ /* 0x000e220008000800 */
[----:B------:R-:W1:Y:S01]  /*0020*/  S2R R5, SR_CTAID.Y ;  /* 0x0000000000057919 */ /* 0x000e620000002600 */
[----:B------:R-:W-:Y:S01]  /*0030*/  CS2R R8, SRZ ;  /* 0x0000000000087805 */ /* 0x000fe2000001ff00 */
[----:B------:R-:W0:Y:S01]  /*0040*/  LDCU UR6, c[0x0][0x3a0] ;  /* 0x00007400ff0677ac */ /* 0x000e220008000800 */
[----:B------:R-:W2:Y:S01]  /*0050*/  S2R R3, SR_CTAID.X ;  /* 0x0000000000037919 */ /* 0x000ea20000002500 */
[----:B------:R-:W1:Y:S01]  /*0060*/  LDCU UR19, c[0x0][0x364] ;  /* 0x00006c80ff1377ac */ /* 0x000e620008000800 */
[----:B------:R-:W2:Y:S01]  /*0070*/  S2R R0, SR_TID.X ;  /* 0x0000000000007919 */ /* 0x000ea20000002100 */
[----:B------:R-:W3:Y:S01]  /*0080*/  LDCU.64 UR14, c[0x0][0x358] ;  /* 0x00006b00ff0e77ac */ /* 0x000ee20008000a00 */
[----:B------:R-:W1:Y:S01]  /*0090*/  S2R R2, SR_TID.Y ;  /* 0x0000000000027919 */ /* 0x000e620000002200 */
[----:B0-----:R-:W-:-:S04]  /*00a0*/  UIADD3 UR6, UPT, UPT, UR18, -0x1, UR6 ;  /* 0xffffffff12067890 */ /* 0x001fc8000fffe006 */
[----:B------:R-:W-:Y:S02]  /*00b0*/  UISETP.GT.U32.AND UP0, UPT, UR18, UR6, UPT ;  /* 0x000000061200728c */ /* 0x000fe4000bf04070 */
[----:B--2---:R-:W-:Y:S02]  /*00c0*/  IMAD R3, R3, UR18, R0 ;  /* 0x0000001203037c24 */ /* 0x004fe4000f8e0200 */
[----:B-1----:R-:W-:-:S05]  /*00d0*/  IMAD R4, R5, UR19, R2 ;  /* 0x0000001305047c24 */ /* 0x002fca000f8e0202 */
[----:B---3--:R-:W-:Y:S05]  /*00e0*/  BRA.U UP0, `(.L_x_61) ;  /* 0x0000002100207547 */ /* 0x008fea000b800000 */
[----:B------:R-:W0:Y:S01]  /*00f0*/  I2F.U32.RP R5, UR18 ;  /* 0x0000001200057d06 */ /* 0x000e220008209000 */
[----:B------:R-:W-:Y:S01]  /*0100*/  UMOV UR4, URZ ;  /* 0x000000ff00047c82 */ /* 0x000fe20008000000 */
[----:B------:R-:W1:Y:S01]  /*0110*/  S2UR UR8, SR_CgaCtaId ;  /* 0x00000000000879c3 */ /* 0x000e620000008800 */
[----:B------:R-:W2:Y:S01]  /*0120*/  LDCU UR9, c[0x0][0x3b0] ;  /* 0x00007600ff0977ac */ /* 0x000ea20008000800 */
[----:B------:R-:W-:Y:S01]  /*0130*/  IMAD R7, R2, UR18, RZ ;  /* 0x0000001202077c24 */ /* 0x000fe2000f8e02ff */
[----:B------:R-:W-:Y:S01]  /*0140*/  CS2R R8, SRZ ;  /* 0x0000000000087805 */ /* 0x000fe2000001ff00 */
[----:B------:R-:W-:Y:S02]  /*0150*/  UISETP.NE.U32.AND UP2, UPT, UR18, URZ, UPT ;  /* 0x000000ff1200728c */ /* 0x000fe4000bf45070 */
[----:B------:R-:W-:Y:S01]  /*0160*/  UIMAD UR16, UR18, UR19, URZ ;  /* 0x00000013121072a4 */ /* 0x000fe2000f8e02ff */
[----:B0-----:R-:W0:Y:S02]  /*0170*/  MUFU.RCP R5, R5 ;  /* 0x0000000500057308 */ /* 0x001e240000001000 */
[----:B0-----:R-:W-:-:S02]  /*0180*/  VIADD R6, R5, 0xffffffe ;  /* 0x0ffffffe05067836 */ /* 0x001fc40000000000 */
[----:B------:R-:W-:-:S04]  /*0190*/  IMAD.MOV.U32 R5, RZ, RZ, RZ ;  /* 0x000000ffff057224 */ /* 0x000fc800078e00ff */
[----:B------:R-:W0:Y:S02]  /*01a0*/  F2I.FTZ.U32.TRUNC.NTZ R6, R6 ;  /* 0x0000000600067305 */ /* 0x000e24000021f000 */
[----:B0-----:R-:W-:Y:S02]  /*01b0*/  R2UR UR5, R6 ;  /* 0x00000000060572ca */ /* 0x001fe400000e0000 */
[----:B------:R-:W-:-:S11]  /*01c0*/  IADD3 R6, PT, PT, R7, R0, RZ ;  /* 0x0000000007067210 */ /* 0x000fd60007ffe0ff */
[----:B------:R-:W-:-:S04]  /*01d0*/  UIADD3 UR7, UPT, UPT, URZ, -UR5, URZ ;  /* 0x80000005ff077290 */ /* 0x000fc8000fffe0ff */
[----:B------:R-:W-:-:S04]  /*01e0*/  UIMAD UR7, UR7, UR18, URZ ;  /* 0x00000012070772a4 */ /* 0x000fc8000f8e02ff */
[----:B------:R-:W-:Y:S02]  /*01f0*/  UIMAD.WIDE.U32 UR4, UR5, UR7, UR4 ;  /* 0x00000007050472a5 */ /* 0x000fe4000f8e0004 */
[----:B------:R-:W-:Y:S02]  /*0200*/  USHF.L.U32 UR7, UR19, 0x3, URZ ;  /* 0x0000000313077899 */ /* 0x000fe400080006ff */
[----:B------:R-:W-:-:S04]  /*0210*/  UIMAD.WIDE.U32 UR4, UR5, UR6, URZ ;  /* 0x00000006050472a5 */ /* 0x000fc8000f8e00ff */
[----:B------:R-:W-:-:S04]  /*0220*/  UIADD3 UR4, UPT, UPT, -UR5, URZ, URZ ;  /* 0x000000ff05047290 */ /* 0x000fc8000fffe1ff */
[----:B------:R-:W-:-:S03]  /*0230*/  UIMAD UR6, UR18, UR4, UR6 ;  /* 0x00000004120672a4 */ /* 0x000fc6000f8e0206 */
[----:B------:R-:W-:Y:S01]  /*0240*/  UMOV UR4, 0x400 ;  /* 0x0000040000047882 */ /* 0x000fe20000000000 */
[----:B------:R-:W-:Y:S02]  /*0250*/  UISETP.GE.U32.AND UP0, UPT, UR6, UR18, UPT ;  /* 0x000000120600728c */ /* 0x000fe4000bf06070 */
[----:B-1----:R-:W-:Y:S02]  /*0260*/  ULEA UR4, UR8, UR4, 0x18 ;  /* 0x0000000408047291 */ /* 0x002fe4000f8ec0ff */
[----:B------:R-:W-:Y:S02]  /*0270*/  UIADD3 UR8, UPT, UPT, UR7, 0x8, URZ ;  /* 0x0000000807087890 */ /* 0x000fe4000fffe0ff */
[----:B------:R-:W-:Y:S02]  /*0280*/  ULEA UR17, UR16, UR4, 0x3 ;  /* 0x0000000410117291 */ /* 0x000fe4000f8e18ff */
[----:B------:R-:W-:Y:S01]  /*0290*/  LEA R22, R7, UR4, 0x3 ;  /* 0x0000000407167c11 */ /* 0x000fe2000f8e18ff */
[----:B------:R-:W-:Y:S01]  /*02a0*/  UIMAD UR8, UR8, UR18, URZ ;  /* 0x00000012080872a4 */ /* 0x000fe2000f8e02ff */
[----:B------:R-:W-:Y:S01]  /*02b0*/  LEA R6, R6, UR4, 0x3 ;  /* 0x0000000406067c11 */ /* 0x000fe2000f8e18ff */
[----:B------:R-:W-:Y:S01]  /*02c0*/  @UP0 UIADD3 UR6, UPT, UPT, UR6, -UR18, URZ ;  /* 0x8000001206060290 */ /* 0x000fe2000fffe0ff */
[----:B------:R-:W-:Y:S01]  /*02d0*/  LEA R7, R0, UR4, 0x3 ;  /* 0x0000000400077c11 */ /* 0x000fe2000f8e18ff */
[----:B------:R-:W-:Y:S01]  /*02e0*/  @UP0 UIADD3 UR5, UPT, UPT, UR5, 0x1, URZ ;  /* 0x0000000105050890 */ /* 0x000fe2000fffe0ff */
[----:B------:R-:W-:Y:S01]  /*02f0*/  VIADD R22, R22, 0x10 ;  /* 0x0000001016167836 */ /* 0x000fe20000000000 */
[----:B------:R-:W-:-:S02]  /*0300*/  UISETP.GE.U32.AND UP1, UPT, UR6, UR18, UPT ;  /* 0x000000120600728c */ /* 0x000fc4000bf26070 */
[----:B--2---:R-:W-:Y:S02]  /*0310*/  UIADD3 UR6, UPT, UPT, -UR9, 0x40, URZ ;  /* 0x0000004009067890 */ /* 0x004fe4000fffe1ff */
[----:B------:R-:W-:Y:S02]  /*0320*/  UIADD3 UR9, UPT, UPT, UR7, 0x10, URZ ;  /* 0x0000001007097890 */ /* 0x000fe4000fffe0ff */
[----:B------:R-:W-:Y:S02]  /*0330*/  UIADD3 UR7, UPT, UPT, UR7, 0x18, URZ ;  /* 0x0000001807077890 */ /* 0x000fe4000fffe0ff */
[----:B------:R-:W-:Y:S02]  /*0340*/  UIMAD UR9, UR9, UR18, URZ ;  /* 0x00000012090972a4 */ /* 0x000fe4000f8e02ff */
[----:B------:R-:W-:Y:S02]  /*0350*/  UIMAD UR10, UR7, UR18, URZ ;  /* 0x00000012070a72a4 */ /* 0x000fe4000f8e02ff */
[----:B------:R-:W-:-:S02]  /*0360*/  @UP1 UIADD3 UR5, UPT, UPT, UR5, 0x1, URZ ;  /* 0x0000000105051890 */ /* 0x000fc4000fffe0ff */
[----:B------:R-:W-:-:S04]  /*0370*/  @!UP2 ULOP3.LUT UR5, URZ, UR18, URZ, 0x33, !UPT ;  /* 0x00000012ff05a292 */ /* 0x000fc8000f8e33ff */
[----:B------:R-:W-:-:S04]  /*0380*/  UISETP.LT.U32.AND UP0, UPT, UR5, 0x1, UPT ;  /* 0x000000010500788c */ /* 0x000fc8000bf01070 */
[----:B------:R-:W-:-:S12]  /*0390*/  USEL UR7, UR5, 0x1, !UP0 ;  /* 0x0000000105077887 */ /* 0x000fd8000c000000 */
.L_x_90:
[----:B------:R-:W0:Y:S01]  /*03a0*/  LDCU UR4, c[0x0][0x398] ;  /* 0x00007300ff0477ac */ /* 0x000e220008000800 */
[----:B------:R-:W-:Y:S01]  /*03b0*/  BSSY.RECONVERGENT B0, `(.L_x_62) ;  /* 0x000000d000007945 */ /* 0x000fe20003800200 */
[----:B------:R-:W-:Y:S01]  /*03c0*/  CS2R R10, SRZ ;  /* 0x00000000000a7805 */ /* 0x000fe2000001ff00 */
[----:B-1----:R-:W1:Y:S01]  /*03d0*/  LDCU UR5, c[0x0][0x39c] ;  /* 0x00007380ff0577ac */ /* 0x002e620008000800 */
[----:B0-----:R-:W-:-:S13]  /*03e0*/  ISETP.GE.U32.AND P0, PT, R4, UR4, PT ;  /* 0x0000000404007c0c */ /* 0x001fda000bf06070 */
[----:B-1----:R-:W-:Y:S05]  /*03f0*/  @P0 BRA `(.L_x_63) ;  /* 0x0000000000200947 */ /* 0x002fea0003800000 */
[----:B------:R-:W0:Y:S01]  /*0400*/  LDC R12, c[0x0][0x3a0] ;  /* 0x0000e800ff0c7b82 */ /* 0x000e220000000800 */
[----:B------:R-:W-:-:S05]  /*0410*/  IMAD R13, R5, UR18, R0 ;  /* 0x00000012050d7c24 */ /* 0x000fca000f8e0200 */
[----:B0-----:R-:W-:-:S13]  /*0420*/  ISETP.GE.U32.AND P0, PT, R13, R12, PT ;  /* 0x0000000c0d00720c */ /* 0x001fda0003f06070 */
[----:B------:R-:W-:Y:S05]  /*0430*/  @P0 BRA `(.L_x_63) ;  /* 0x0000000000100947 */ /* 0x000fea0003800000 */
[----:B------:R-:W0:Y:S01]  /*0440*/  LDC.64 R10, c[0x0][0x380] ;  /* 0x0000e000ff0a7b82 */ /* 0x000e220000000a00 */
[----:B------:R-:W-:-:S04]  /*0450*/  IMAD R13, R4, R12, R13 ;  /* 0x0000000c040d7224 */ /* 0x000fc800078e020d */
[----:B0-----:R-:W-:-:S06]  /*0460*/  IMAD.WIDE.U32 R10, R13, 0x8, R10 ;  /* 0x000000080d0a7825 */ /* 0x001fcc00078e000a */
[----:B------:R-:W5:Y:S02]  /*0470*/  LDG.E.64 R10, desc[UR14][R10.64] ;  /* 0x0000000e0a0a7981 */ /* 0x000f64000c1e1b00 */
.L_x_63:
[----:B------:R-:W-:Y:S05]  /*0480*/  BSYNC.RECONVERGENT B0 ;  /* 0x0000000000007941 */ /* 0x000fea0003800200 */
.L_x_62:
[----:B-----5:R0:W-:Y:S01]  /*0490*/  STS.64 [R6], R10 ;  /* 0x0000000a06007388 */ /* 0x0201e20000000a00 */
[----:B------:R-:W-:Y:S01]  /*04a0*/  ISETP.GE.U32.AND P0, PT, R3, UR5, PT ;  /* 0x0000000503007c0c */ /* 0x000fe2000bf06070 */
[----:B------:R-:W-:Y:S01]  /*04b0*/  IMAD R13, R2, UR18, RZ ;  /* 0x00000012020d7c24 */ /* 0x000fe2000f8e02ff */
[----:B------:R-:W-:Y:S03]  /*04c0*/  BSSY.RECONVERGENT B0, `(.L_x_64) ;  /* 0x000000d000007945 */ /* 0x000fe60003800200 */
[----:B------:R-:W-:-:S05]  /*04d0*/  IMAD.IADD R13, R13, 0x1, R0 ;  /* 0x000000010d0d7824 */ /* 0x000fca00078e0200 */
[----:B------:R-:W-:Y:S02]  /*04e0*/  LEA R15, R13, UR17, 0x3 ;  /* 0x000000110d0f7c11 */ /* 0x000fe4000f8e18ff */
[----:B------:R-:W-:Y:S01]  /*04f0*/  CS2R R12, SRZ ;  /* 0x00000000000c7805 */ /* 0x000fe2000001ff00 */
[----:B0-----:R-:W-:Y:S06]  /*0500*/  @P0 BRA `(.L_x_65) ;  /* 0x0000000000200947 */ /* 0x001fec0003800000 */
[----:B------:R-:W0:Y:S01]  /*0510*/  LDCU UR4, c[0x0][0x3a0] ;  /* 0x00007400ff0477ac */ /* 0x000e220008000800 */
[----:B------:R-:W-:-:S05]  /*0520*/  IMAD R10, R5, UR19, R2 ;  /* 0x00000013050a7c24 */ /* 0x000fca000f8e0202 */
[----:B0-----:R-:W-:-:S13]  /*0530*/  ISETP.GE.U32.AND P0, PT, R10, UR4, PT ;  /* 0x000000040a007c0c */ /* 0x001fda000bf06070 */
[----:B------:R-:W-:Y:S05]  /*0540*/  @P0 BRA `(.L_x_65) ;  /* 0x0000000000100947 */ /* 0x000fea0003800000 */
[----:B------:R-:W0:Y:S01]  /*0550*/  LDC.64 R12, c[0x0][0x388] ;  /* 0x0000e200ff0c7b82 */ /* 0x000e220000000a00 */
[----:B------:R-:W-:-:S04]  /*0560*/  IMAD R11, R10, UR5, R3 ;  /* 0x000000050a0b7c24 */ /* 0x000fc8000f8e0203 */
[----:B0-----:R-:W-:-:S06]  /*0570*/  IMAD.WIDE.U32 R12, R11, 0x8, R12 ;  /* 0x000000080b0c7825 */ /* 0x001fcc00078e000c */
[----:B------:R-:W5:Y:S02]  /*0580*/  LDG.E.64 R12, desc[UR14][R12.64] ;  /* 0x0000000e0c0c7981 */ /* 0x000f64000c1e1b00 */
.L_x_65:
[----:B------:R-:W-:Y:S05]  /*0590*/  BSYNC.RECONVERGENT B0 ;  /* 0x0000000000007941 */ /* 0x000fea0003800200 */
.L_x_64:
[----:B-----5:R0:W-:Y:S01]  /*05a0*/  STS.64 [R15], R12 ;  /* 0x0000000c0f007388 */ /* 0x0201e20000000a00 */
[----:B------:R-:W-:Y:S01]  /*05b0*/  UISETP.GE.U32.AND UP0, UPT, UR18, 0x4, UPT ;  /* 0x000000041200788c */ /* 0x000fe2000bf06070 */
[----:B------:R-:W-:Y:S01]  /*05c0*/  HFMA2 R23, -RZ, RZ, 0, 0 ;  /* 0x00000000ff177431 */ /* 0x000fe200000001ff */
[----:B------:R-:W-:Y:S01]  /*05d0*/  ULOP3.LUT UR4, UR18, 0xfffffffc, URZ, 0xc0, !UPT ;  /* 0xfffffffc12047892 */ /* 0x000fe2000f8ec0ff */
[----:B------:R-:W1:Y:S03]  /*05e0*/  LDCU.64 UR12, c[0x0][0x3a8] ;  /* 0x00007500ff0c77ac */ /* 0x000e660008000a00 */
[----:B------:R-:W-:Y:S01]  /*05f0*/  UIADD3 UR11, UPT, UPT, -UR4, URZ, URZ ;  /* 0x000000ff040b7290 */ /* 0x000fe2000fffe1ff */
[----:B------:R-:W-:Y:S06]  /*0600*/  BAR.SYNC.DEFER_BLOCKING 0x0 ;  /* 0x0000000000007b1d */ /* 0x000fec0000010000 */
[----:B0-----:R-:W-:Y:S05]  /*0610*/  BRA.U !UP0, `(.L_x_66) ;  /* 0x0000000d08b07547 */ /* 0x001fea000b800000 */
[----:B------:R-:W-:Y:S01]  /*0620*/  IMAD.MOV.U32 R15, RZ, RZ, R22 ;  /* 0x000000ffff0f7224 */ /* 0x000fe200078e0016 */
[----:B------:R-:W0:Y:S01]  /*0630*/  LDCU UR22, c[0x0][0x3b0] ;  /* 0x00007600ff1677ac */ /* 0x000e220008000800 */
[----:B------:R-:W-:Y:S01]  /*0640*/  IMAD.MOV.U32 R16, RZ, RZ, R7 ;  /* 0x000000ffff107224 */ /* 0x000fe200078e0007 */
[----:B------:R-:W2:Y:S06]  /*0650*/  LDCU.64 UR20, c[0x0][0x3a8] ;  /* 0x00007500ff1477ac */ /* 0x000eac0008000a00 */
.L_x_79:
[----:B------:R-:W-:Y:S01]  /*0660*/  MOV R11, UR16 ;  /* 0x00000010000b7c02 */ /* 0x000fe20008000f00 */
[----:B------:R-:W-:Y:S01]  /*0670*/  LDS.64 R26, [R15+-0x10] ;  /* 0xfffff0000f1a7984 */ /* 0x000fe20000000a00 */
[----:B------:R-:W-:Y:S01]  /*0680*/  UIADD3 UR11, UPT, UPT, UR11, 0x4, URZ ;  /* 0x000000040b0b7890 */ /* 0x000fe2000fffe0ff */
[----:B------:R-:W-:Y:S02]  /*0690*/  BSSY.RECONVERGENT B0, `(.L_x_67) ;  /* 0x0000037000007945 */ /* 0x000fe40003800200 */
[----:B------:R-:W-:Y:S01]  /*06a0*/  IMAD R24, R11, 0x8, R16 ;  /* 0x000000080b187824 */ /* 0x000fe200078e0210 */
[----:B------:R-:W-:-:S05]  /*06b0*/  UISETP.NE.AND UP0, UPT, UR11, URZ, UPT ;  /* 0x000000ff0b00728c */ /* 0x000fca000bf05270 */
[----:B------:R-:W3:Y:S02]  /*06c0*/  LDS.64 R24, [R24] ;  /* 0x0000000018187984 */ /* 0x000ee40000000a00 */
[----:B---3--:R-:W-:-:S04]  /*06d0*/  IMAD.WIDE.U32 R12, R27, R24, RZ ;  /* 0x000000181b0c7225 */ /* 0x008fc800078e00ff */
[----:B------:R-:W-:-:S04]  /*06e0*/  IMAD.WIDE.U32 R10, R26, R24, RZ ;  /* 0x000000181a0a7225 */ /* 0x000fc800078e00ff */
[----:B------:R-:W-:-:S04]  /*06f0*/  IMAD.WIDE.U32 R12, P0, R26, R25, R12 ;  /* 0x000000191a0c7225 */ /* 0x000fc8000780000c */
[----:B------:R-:W-:Y:S02]  /*0700*/  IMAD R17, R25, R26, RZ ;  /* 0x0000001a19117224 */ /* 0x000fe400078e02ff */
[----:B------:R-:W-:Y:S01]  /*0710*/  IMAD.X R19, RZ, RZ, RZ, P0 ;  /* 0x000000ffff137224 */ /* 0x000fe200000e06ff */
[----:B------:R-:W-:Y:S01]  /*0720*/  IADD3 RZ, P0, PT, R11, R12, RZ ;  /* 0x0000000c0bff7210 */ /* 0x000fe20007f1e0ff */
[----:B------:R-:W-:-:S04]  /*0730*/  IMAD.WIDE.U32 R20, R24, R26, RZ ;  /* 0x0000001a18147225 */ /* 0x000fc800078e00ff */
[----:B------:R-:W-:Y:S02]  /*0740*/  IMAD R17, R27, R24, R17 ;  /* 0x000000181b117224 */ /* 0x000fe400078e0211 */
[----:B------:R-:W-:-:S03]  /*0750*/  IMAD.MOV.U32 R18, RZ, RZ, R13 ;  /* 0x000000ffff127224 */ /* 0x000fc600078e000d */
[----:B------:R-:W-:Y:S01]  /*0760*/  IADD3 R11, PT, PT, R21, R17, RZ ;  /* 0x00000011150b7210 */ /* 0x000fe20007ffe0ff */
[----:B------:R-:W-:Y:S01]  /*0770*/  IMAD.WIDE.U32.X R18, R27, R25, R18, P0 ;  /* 0x000000191b127225 */ /* 0x000fe200000e0412 */
[----:B------:R-:W-:Y:S02]  /*0780*/  IADD3 R8, P0, PT, R8, R20, RZ ;  /* 0x0000001408087210 */ /* 0x000fe40007f1e0ff */
[----:B0-----:R-:W-:Y:S02]  /*0790*/  SHF.R.U64 R10, R20, UR22, R11 ;  /* 0x00000016140a7c19 */ /* 0x001fe4000800120b */
[C---:B------:R-:W-:Y:S02]  /*07a0*/  SHF.L.U32 R13, R18.reuse, UR6, RZ ;  /* 0x00000006120d7c19 */ /* 0x040fe400080006ff */
[----:B------:R-:W-:Y:S02]  /*07b0*/  SHF.L.U64.HI R19, R18, UR6, R19 ;  /* 0x0000000612137c19 */ /* 0x000fe40008010213 */
[----:B------:R-:W-:-:S02]  /*07c0*/  SHF.R.U32.HI R12, RZ, UR22, R11 ;  /* 0x00000016ff0c7c19 */ /* 0x000fc4000801160b */
[----:B------:R-:W-:Y:S02]  /*07d0*/  LOP3.LUT R10, R13, R10, RZ, 0xfc, !PT ;  /* 0x0000000a0d0a7212 */ /* 0x000fe400078efcff */
[----:B------:R-:W-:Y:S02]  /*07e0*/  LOP3.LUT R12, R19, R12, RZ, 0xfc, !PT ;  /* 0x0000000c130c7212 */ /* 0x000fe400078efcff */
[----:B------:R-:W-:Y:S02]  /*07f0*/  IADD3 R13, P1, PT, RZ, -R10, RZ ;  /* 0x8000000aff0d7210 */ /* 0x000fe40007f3e0ff */
[----:B------:R-:W-:-:S03]  /*0800*/  IADD3.X R9, PT, PT, R9, R11, RZ, P0, !PT ;  /* 0x0000000b09097210 */ /* 0x000fc600007fe4ff */
[----:B------:R-:W-:Y:S02]  /*0810*/  IMAD.X R10, RZ, RZ, ~R12, P1 ;  /* 0x000000ffff0a7224 */ /* 0x000fe400008e0e0c */
[----:B--2---:R-:W-:-:S04]  /*0820*/  IMAD.WIDE.U32 R8, R13, UR20, R8 ;  /* 0x000000140d087c25 */ /* 0x004fc8000f8e0008 */
[----:B------:R-:W-:-:S04]  /*0830*/  IMAD R10, R10, UR20, RZ ;  /* 0x000000140a0a7c24 */ /* 0x000fc8000f8e02ff */
[----:B------:R-:W-:-:S04]  /*0840*/  IMAD R11, R13, UR21, R10 ;  /* 0x000000150d0b7c24 */ /* 0x000fc8000f8e020a */
[----:B------:R-:W-:-:S05]  /*0850*/  IMAD.IADD R11, R9, 0x1, R11 ;  /* 0x00000001090b7824 */ /* 0x000fca00078e020b */
[----:B------:R-:W-:-:S04]  /*0860*/  LOP3.LUT R10, R11, UR21, RZ, 0xfc, !PT ;  /* 0x000000150b0a7c12 */ /* 0x000fc8000f8efcff */
[----:B------:R-:W-:-:S13]  /*0870*/  ISETP.NE.U32.AND P0, PT, R10, RZ, PT ;  /* 0x000000ff0a00720c */ /* 0x000fda0003f05070 */
[----:B------:R-:W-:Y:S05]  /*0880*/  @P0 BRA `(.L_x_68) ;  /* 0x00000000004c0947 */ /* 0x000fea0003800000 */
[----:B------:R-:W0:Y:S01]  /*0890*/  I2F.U32.RP R9, UR20 ;  /* 0x0000001400097d06 */ /* 0x000e220008209000 */
[----:B------:R-:W-:Y:S01]  /*08a0*/  ISETP.NE.U32.AND P1, PT, RZ, UR20, PT ;  /* 0x00000014ff007c0c */ /* 0x000fe2000bf25070 */
[----:B------:R-:W-:-:S06]  /*08b0*/  IMAD.MOV.U32 R27, RZ, RZ, RZ ;  /* 0x000000ffff1b7224 */ /* 0x000fcc00078e00ff */
[----:B0-----:R-:W0:Y:S02]  /*08c0*/  MUFU.RCP R9, R9 ;  /* 0x0000000900097308 */ /* 0x001e240000001000 */
[----:B0-----:R-:W-:-:S06]  /*08d0*/  VIADD R10, R9, 0xffffffe ;  /* 0x0ffffffe090a7836 */ /* 0x001fcc0000000000 */
[----:B------:R0:W2:Y:S02]  /*08e0*/  F2I.FTZ.U32.TRUNC.NTZ R11, R10 ;  /* 0x0000000a000b7305 */ /* 0x0000a4000021f000 */
[----:B0-----:R-:W-:Y:S01]  /*08f0*/  IMAD.MOV.U32 R10, RZ, RZ, RZ ;  /* 0x000000ffff0a7224 */ /* 0x001fe200078e00ff */
[----:B--2---:R-:W-:-:S05]  /*0900*/  IADD3 R13, PT, PT, RZ, -R11, RZ ;  /* 0x8000000bff0d7210 */ /* 0x004fca0007ffe0ff */
[----:B------:R-:W-:-:S04]  /*0910*/  IMAD R13, R13, UR20, RZ ;  /* 0x000000140d0d7c24 */ /* 0x000fc8000f8e02ff */
[----:B------:R-:W-:-:S06]  /*0920*/  IMAD.HI.U32 R11, R11, R13, R10 ;  /* 0x0000000d0b0b7227 */ /* 0x000fcc00078e000a */
[----:B------:R-:W-:-:S04]  /*0930*/  IMAD.HI.U32 R11, R11, R8, RZ ;  /* 0x000000080b0b7227 */ /* 0x000fc800078e00ff */
[----:B------:R-:W-:-:S04]  /*0940*/  IMAD.MOV R11, RZ, RZ, -R11 ;  /* 0x000000ffff0b7224 */ /* 0x000fc800078e0a0b */
[----:B------:R-:W-:-:S05]  /*0950*/  IMAD R26, R11, UR20, R8 ;  /* 0x000000140b1a7c24 */ /* 0x000fca000f8e0208 */
[----:B------:R-:W-:-:S13]  /*0960*/  ISETP.GE.U32.AND P0, PT, R26, UR20, PT ;  /* 0x000000141a007c0c */ /* 0x000fda000bf06070 */
[----:B------:R-:W-:-:S04]  /*0970*/  @P0 IADD3 R26, PT, PT, R26, -UR20, RZ ;  /* 0x800000141a1a0c10 */ /* 0x000fc8000fffe0ff */
[----:B------:R-:W-:-:S13]  /*0980*/  ISETP.GE.U32.AND P0, PT, R26, UR20, PT ;  /* 0x000000141a007c0c */ /* 0x000fda000bf06070 */
[----:B------:R-:W-:Y:S01]  /*0990*/  @P0 VIADD R26, R26, -UR20 ;  /* 0x800000141a1a0c36 */ /* 0x000fe20008000000 */
[----:B------:R-:W-:Y:S01]  /*09a0*/  @!P1 LOP3.LUT R26, RZ, UR20, RZ, 0x33, !PT ;  /* 0x00000014ff1a9c12 */ /* 0x000fe2000f8e33ff */
[----:B------:R-:W-:Y:S06]  /*09b0*/  BRA `(.L_x_69) ;  /* 0x0000000000107947 */ /* 0x000fec0003800000 */
.L_x_68:
[----:B------:R-:W-:Y:S01]  /*09c0*/  MOV R14, R8 ;  /* 0x00000008000e7202 */ /* 0x000fe20000000f00 */
[----:B------:R-:W-:Y:S01]  /*09d0*/  IMAD.MOV.U32 R9, RZ, RZ, R11 ;  /* 0x000000ffff097224 */ /* 0x000fe200078e000b */
[----:B------:R-:W-:-:S07]  /*09e0*/  MOV R8, 0xa00 ;  /* 0x00000a0000087802 */ /* 0x000fce0000000f00 */
[----:B-1----:R-:W-:Y:S05]  /*09f0*/  CALL.REL.NOINC `($__internal_1_$__cuda_sm20_rem_u64) ;  /* 0x0000001800007944 */ /* 0x002fea0003c00000 */
.L_x_69:
[----:B-1----:R-:W-:Y:S05]  /*0a00*/  BSYNC.RECONVERGENT B0 ;  /* 0x0000000000007941 */ /* 0x002fea0003800200 */
.L_x_67:
[----:B------:R-:W-:Y:S01]  /*0a10*/  LDS.64 R24, [R15+-0x8] ;  /* 0xfffff8000f187984 */ /* 0x000fe20000000a00 */
[----:B------:R-:W-:Y:S03]  /*0a20*/  BSSY.RECONVERGENT B0, `(.L_x_70) ;  /* 0x0000035000007945 */ /* 0x000fe60003800200 */
[----:B------:R-:W0:Y:S02]  /*0a30*/  LDS.64 R20, [R16+UR8] ;  /* 0x0000000810147984 */ /* 0x000e240008000a00 */
[----:B0-----:R-:W-:-:S04]  /*0a40*/  IMAD.WIDE.U32 R8, R25, R20, RZ ;  /* 0x0000001419087225 */ /* 0x001fc800078e00ff */
        /* <DEDUP_REMOVED lines=9> */
[----:B------:R-:W-:-:S03]  /*0ae0*/  IMAD.WIDE.U32.X R18, R25, R21, R18, P0 ;  /* 0x0000001519127225 */ /* 0x000fc600000e0412 */
[----:B------:R-:W-:Y:S02]  /*0af0*/  SHF.R.U64 R8, R12, UR22, R11 ;  /* 0x000000160c087c19 */ /* 0x000fe4000800120b */
[C---:B------:R-:W-:Y:S02]  /*0b00*/  SHF.L.U32 R13, R18.reuse, UR6, RZ ;  /* 0x00000006120d7c19 */ /* 0x040fe400080006ff */
[----:B------:R-:W-:Y:S02]  /*0b10*/  SHF.L.U64.HI R18, R18, UR6, R19 ;  /* 0x0000000612127c19 */ /* 0x000fe40008010213 */
[----:B------:R-:W-:Y:S02]  /*0b20*/  SHF.R.U32.HI R9, RZ, UR22, R11 ;  /* 0x00000016ff097c19 */ /* 0x000fe4000801160b */
[----:B------:R-:W-:Y:S02]  /*0b30*/  LOP3.LUT R8, R13, R8, RZ, 0xfc, !PT ;  /* 0x000000080d087212 */ /* 0x000fe400078efcff */
[----:B------:R-:W-:-:S02]  /*0b40*/  LOP3.LUT R9, R18, R9, RZ, 0xfc, !PT ;  /* 0x0000000912097212 */ /* 0x000fc400078efcff */
[----:B------:R-:W-:Y:S02]  /*0b50*/  IADD3 R13, P1, PT, RZ, -R8, RZ ;  /* 0x80000008ff0d7210 */ /* 0x000fe40007f3e0ff */
[----:B------:R-:W-:-:S03]  /*0b60*/  IADD3 R8, P0, PT, R26, R12, RZ ;  /* 0x0000000c1a087210 */ /* 0x000fc60007f1e0ff */
[----:B------:R-:W-:Y:S01]  /*0b70*/  IMAD.X R10, RZ, RZ, ~R9, P1 ;  /* 0x000000ffff0a7224 */ /* 0x000fe200008e0e09 */
[----:B------:R-:W-:-:S03]  /*0b80*/  IADD3.X R9, PT, PT, R27, R11, RZ, P0, !PT ;  /* 0x0000000b1b097210 */ /* 0x000fc600007fe4ff */
[----:B------:R-:W-:Y:S02]  /*0b90*/  IMAD R10, R10, UR20, RZ ;  /* 0x000000140a0a7c24 */ /* 0x000fe4000f8e02ff */
[----:B------:R-:W-:-:S04]  /*0ba0*/  IMAD.WIDE.U32 R8, R13, UR20, R8 ;  /* 0x000000140d087c25 */ /* 0x000fc8000f8e0008 */
        /* <DEDUP_REMOVED lines=10> */
[----:B------:R0:W1:Y:S02]  /*0c50*/  F2I.FTZ.U32.TRUNC.NTZ R11, R10 ;  /* 0x0000000a000b7305 */ /* 0x000064000021f000 */
[----:B0-----:R-:W-:Y:S01]  /*0c60*/  IMAD.MOV.U32 R10, RZ, RZ, RZ ;  /* 0x000000ffff0a7224 */ /* 0x001fe200078e00ff */
[----:B-1----:R-:W-:-:S05]  /*0c70*/  IADD3 R9, PT, PT, RZ, -R11, RZ ;  /* 0x8000000bff097210 */ /* 0x002fca0007ffe0ff */
        /* <DEDUP_REMOVED lines=11> */
.L_x_71:
[----:B------:R-:W-:Y:S01]  /*0d30*/  MOV R14, R8 ;  /* 0x00000008000e7202 */ /* 0x000fe20000000f00 */
[----:B------:R-:W-:Y:S01]  /*0d40*/  IMAD.MOV.U32 R9, RZ, RZ, R11 ;  /* 0x000000ffff097224 */ /* 0x000fe200078e000b */
[----:B------:R-:W-:-:S07]  /*0d50*/  MOV R8, 0xd70 ;  /* 0x00000d7000087802 */ /* 0x000fce0000000f00 */
[----:B------:R-:W-:Y:S05]  /*0d60*/  CALL.REL.NOINC `($__internal_1_$__cuda_sm20_rem_u64) ;  /* 0x0000001400247944 */ /* 0x000fea0003c00000 */
.L_x_72:
[----:B------:R-:W-:Y:S05]  /*0d70*/  BSYNC.RECONVERGENT B0 ;  /* 0x0000000000007941 */ /* 0x000fea0003800200 */
.L_x_70:
[----:B------:R-:W-:Y:S01]  /*0d80*/  LDS.64 R24, [R15] ;  /* 0x000000000f187984 */ /* 0x000fe20000000a00 */
        /* <DEDUP_REMOVED lines=40> */
[----:B------:R-:W-:-:S05]  /*1010*/  IMAD.HI.U32 R9, R9, R8, RZ ;  /* 0x0000000809097227 */ /* 0x000fca00078e00ff */
[----:B------:R-:W-:-:S05]  /*1020*/  IADD3 R9, PT, PT, -R9, RZ, RZ ;  /* 0x000000ff09097210 */ /* 0x000fca0007ffe1ff */
[----:B------:R-:W-:-:S05]  /*1030*/  IMAD R26, R9, UR20, R8 ;  /* 0x00000014091a7c24 */ /* 0x000fca000f8e0208 */
[----:B------:R-:W-:-:S13]  /*1040*/  ISETP.GE.U32.AND P0, PT, R26, UR20, PT ;  /* 0x000000141a007c0c */ /* 0x000fda000bf06070 */
[----:B------:R-:W-:-:S05]  /*1050*/  @P0 VIADD R26, R26, -UR20 ;  /* 0x800000141a1a0c36 */ /* 0x000fca0008000000 */
[----:B------:R-:W-:-:S13]  /*1060*/  ISETP.GE.U32.AND P0, PT, R26, UR20, PT ;  /* 0x000000141a007c0c */ /* 0x000fda000bf06070 */
[----:B------:R-:W-:Y:S02]  /*1070*/  @P0 IADD3 R26, PT, PT, R26, -UR20, RZ ;  /* 0x800000141a1a0c10 */ /* 0x000fe4000fffe0ff */
[----:B------:R-:W-:Y:S01]  /*1080*/  @!P1 LOP3.LUT R26, RZ, UR20, RZ, 0x33, !PT ;  /* 0x00000014ff1a9c12 */ /* 0x000fe2000f8e33ff */
[----:B------:R-:W-:Y:S06]  /*1090*/  BRA `(.L_x_75) ;  /* 0x0000000000107947 */ /* 0x000fec0003800000 */
.L_x_74:
[----:B------:R-:W-:Y:S01]  /*10a0*/  MOV R14, R8 ;  /* 0x00000008000e7202 */ /* 0x000fe20000000f00 */
[----:B------:R-:W-:Y:S01]  /*10b0*/  IMAD.MOV.U32 R9, RZ, RZ, R11 ;  /* 0x000000ffff097224 */ /* 0x000fe200078e000b */
[----:B------:R-:W-:-:S07]  /*10c0*/  MOV R8, 0x10e0 ;  /* 0x000010e000087802 */ /* 0x000fce0000000f00 */
[----:B------:R-:W-:Y:S05]  /*10d0*/  CALL.REL.NOINC `($__internal_1_$__cuda_sm20_rem_u64) ;  /* 0x0000001000487944 */ /* 0x000fea0003c00000 */
.L_x_75:
[----:B------:R-:W-:Y:S05]  /*10e0*/  BSYNC.RECONVERGENT B0 ;  /* 0x0000000000007941 */ /* 0x000fea0003800200 */
.L_x_73:
[----:B------:R-:W-:Y:S01]  /*10f0*/  LDS.64 R24, [R15+0x8] ;  /* 0x000008000f187984 */ /* 0x000fe20000000a00 */
[----:B------:R-:W-:Y:S03]  /*1100*/  BSSY.RECONVERGENT B0, `(.L_x_76) ;  /* 0x0000037000007945 */ /* 0x000fe60003800200 */
[----:B------:R-:W0:Y:S02]  /*1110*/  LDS.64 R20, [R16+UR10] ;  /* 0x0000000a10147984 */ /* 0x000e240008000a00 */
[----:B0-----:R-:W-:-:S04]  /*1120*/  IMAD.WIDE.U32 R8, R25, R20, RZ ;  /* 0x0000001419087225 */ /* 0x001fc800078e00ff */
[----:B------:R-:W-:-:S04]  /*1130*/  IMAD.WIDE.U32 R10, R24, R20, RZ ;  /* 0x00000014180a7225 */ /* 0x000fc800078e00ff */
[----:B------:R-:W-:-:S04]  /*1140*/  IMAD.WIDE.U32 R8, P0, R24, R21, R8 ;  /* 0x0000001518087225 */ /* 0x000fc80007800008 */
[-C--:B------:R-:W-:Y:S01]  /*1150*/  IMAD R17, R21, R24.reuse, RZ ;  /* 0x0000001815117224 */ /* 0x080fe200078e02ff */
[----:B------:R-:W-:Y:S01]  /*1160*/  IADD3.X R19, PT, PT, RZ, RZ, RZ, P0, !PT ;  /* 0x000000ffff137210 */ /* 0x000fe200007fe4ff */
[----:B------:R-:W-:Y:S01]  /*1170*/  IMAD.WIDE.U32 R12, R20, R24, RZ ;  /* 0x00000018140c7225 */ /* 0x000fe200078e00ff */
[----:B------:R-:W-:Y:S02]  /*1180*/  IADD3 RZ, P0, PT, R11, R8, RZ ;  /* 0x000000080bff7210 */ /* 0x000fe40007f1e0ff */
[----:B------:R-:W-:Y:S01]  /*1190*/  MOV R18, R9 ;  /* 0x0000000900127202 */ /* 0x000fe20000000f00 */
[----:B------:R-:W-:-:S04]  /*11a0*/  IMAD R17, R25, R20, R17 ;  /* 0x0000001419117224 */ /* 0x000fc800078e0211 */
[----:B------:R-:W-:Y:S02]  /*11b0*/  IMAD.IADD R11, R13, 0x1, R17 ;  /* 0x000000010d0b7824 */ /* 0x000fe400078e0211 */
        /* <DEDUP_REMOVED lines=19> */
[----:B------:R-:W-:-:S07]  /*12f0*/  ISETP.NE.U32.AND P1, PT, RZ, UR20, PT ;  /* 0x00000014ff007c0c */ /* 0x000fce000bf25070 */
[----:B0-----:R-:W0:Y:S02]  /*1300*/  MUFU.RCP R12, R12 ;  /* 0x0000000c000c7308 */ /* 0x001e240000001000 */
[----:B0-----:R-:W-:-:S06]  /*1310*/  IADD3 R10, PT, PT, R12, 0xffffffe, RZ ;  /* 0x0ffffffe0c0a7810 */ /* 0x001fcc0007ffe0ff */
[----:B------:R0:W1:Y:S02]  /*1320*/  F2I.FTZ.U32.TRUNC.NTZ R11, R10 ;  /* 0x0000000a000b7305 */ /* 0x000064000021f000 */
[----:B0-----:R-:W-:Y:S02]  /*1330*/  HFMA2 R10, -RZ, RZ, 0, 0 ;  /* 0x00000000ff0a7431 */ /* 0x001fe400000001ff */
[----:B-1----:R-:W-:-:S04]  /*1340*/  IMAD.MOV R9, RZ, RZ, -R11 ;  /* 0x000000ffff097224 */ /* 0x002fc800078e0a0b */
[----:B------:R-:W-:-:S04]  /*1350*/  IMAD R9, R9, UR20, RZ ;  /* 0x0000001409097c24 */ /* 0x000fc8000f8e02ff */
[----:B------:R-:W-:-:S06]  /*1360*/  IMAD.HI.U32 R9, R11, R9, R10 ;  /* 0x000000090b097227 */ /* 0x000fcc00078e000a */
[----:B------:R-:W-:-:S04]  /*1370*/  IMAD.HI.U32 R9, R9, R8, RZ ;  /* 0x0000000809097227 */ /* 0x000fc800078e00ff */
[----:B------:R-:W-:-:S04]  /*1380*/  IMAD.MOV R9, RZ, RZ, -R9 ;  /* 0x000000ffff097224 */ /* 0x000fc800078e0a09 */
[----:B------:R-:W-:Y:S01]  /*1390*/  IMAD R8, R9, UR20, R8 ;  /* 0x0000001409087c24 */ /* 0x000fe2000f8e0208 */
[----:B------:R-:W-:-:S04]  /*13a0*/  MOV R9, RZ ;  /* 0x000000ff00097202 */ /* 0x000fc80000000f00 */
[----:B------:R-:W-:-:S13]  /*13b0*/  ISETP.GE.U32.AND P0, PT, R8, UR20, PT ;  /* 0x0000001408007c0c */ /* 0x000fda000bf06070 */
[----:B------:R-:W-:-:S04]  /*13c0*/  @P0 IADD3 R8, PT, PT, R8, -UR20, RZ ;  /* 0x8000001408080c10 */ /* 0x000fc8000fffe0ff */
[----:B------:R-:W-:-:S13]  /*13d0*/  ISETP.GE.U32.AND P0, PT, R8, UR20, PT ;  /* 0x0000001408007c0c */ /* 0x000fda000bf06070 */
[----:B------:R-:W-:Y:S01]  /*13e0*/  @P0 VIADD R8, R8, -UR20 ;  /* 0x8000001408080c36 */ /* 0x000fe20008000000 */
[----:B------:R-:W-:Y:S01]  /*13f0*/  @!P1 LOP3.LUT R8, RZ, UR20, RZ, 0x33, !PT ;  /* 0x00000014ff089c12 */ /* 0x000fe2000f8e33ff */
[----:B------:R-:W-:Y:S06]  /*1400*/  BRA `(.L_x_78) ;  /* 0x0000000000187947 */ /* 0x000fec0003800000 */
.L_x_77:
[----:B------:R-:W-:Y:S01]  /*1410*/  IMAD.MOV.U32 R14, RZ, RZ, R8 ;  /* 0x000000ffff0e7224 */ /* 0x000fe200078e0008 */
[----:B------:R-:W-:Y:S02]  /*1420*/  MOV R9, R11 ;  /* 0x0000000b00097202 */ /* 0x000fe40000000f00 */
[----:B------:R-:W-:-:S07]  /*1430*/  MOV R8, 0x1450 ;  /* 0x0000145000087802 */ /* 0x000fce0000000f00 */
[----:B------:R-:W-:Y:S05]  /*1440*/  CALL.REL.NOINC `($__internal_1_$__cuda_sm20_rem_u64) ;  /* 0x0000000c006c7944 */ /* 0x000fea0003c00000 */
[----:B------:R-:W-:Y:S01]  /*1450*/  IMAD.MOV.U32 R8, RZ, RZ, R26 ;  /* 0x000000ffff087224 */ /* 0x000fe200078e001a */
[----:B------:R-:W-:-:S07]  /*1460*/  MOV R9, R27 ;  /* 0x0000001b00097202 */ /* 0x000fce0000000f00 */
.L_x_78:
[----:B------:R-:W-:Y:S05]  /*1470*/  BSYNC.RECONVERGENT B0 ;  /* 0x0000000000007941 */ /* 0x000fea0003800200 */
.L_x_76:
[----:B------:R-:W0:Y:S01]  /*1480*/  LDC R11, c[0x0][0x360] ;  /* 0x0000d800ff0b7b82 */ /* 0x000e220000000800 */
[----:B------:R-:W-:Y:S01]  /*1490*/  VIADD R15, R15, 0x20 ;  /* 0x000000200f0f7836 */ /* 0x000fe20000000000 */
[----:B0-----:R-:W-:Y:S01]  /*14a0*/  LEA R16, R11, R16, 0x5 ;  /* 0x000000100b107211 */ /* 0x001fe200078e28ff */
[----:B------:R-:W-:Y:S06]  /*14b0*/  BRA.U UP0, `(.L_x_79) ;  /* 0xfffffff100687547 */ /* 0x000fec000b83ffff */
[----:B------:R-:W-:-:S06]  /*14c0*/  ULOP3.LUT UR4, UR18, 0x7fc, URZ, 0xc0, !UPT ;  /* 0x000007fc12047892 */ /* 0x000fcc000f8ec0ff */
[----:B------:R-:W-:-:S07]  /*14d0*/  IMAD.U32 R23, RZ, RZ, UR4 ;  /* 0x00000004ff177e24 */ /* 0x000fce000f8e00ff */
.L_x_66:
[----:B------:R-:W-:-:S09]  /*14e0*/  ULOP3.LUT UP0, UR4, UR18, 0x3, URZ, 0xc0, !UPT ;  /* 0x0000000312047892 */ /* 0x000fd2000f80c0ff */
[----:B------:R-:W-:Y:S05]  /*14f0*/  BRA.U !UP0, `(.L_x_80) ;  /* 0x0000000d080c7547 */ /* 0x000fea000b800000 */
[----:B------:R-:W-:-:S09]  /*1500*/  UISETP.NE.AND UP0, UPT, UR4, 0x1, UPT ;  /* 0x000000010400788c */ /* 0x000fd2000bf05270 */
[----:B------:R-:W-:Y:S05]  /*1510*/  BRA.U !UP0, `(.L_x_81) ;  /* 0x0000000508f47547 */ /* 0x000fea000b800000 */
[----:B------:R-:W0:Y:S01]  /*1520*/  S2UR UR5, SR_CgaCtaId ;  /* 0x00000000000579c3 */ /* 0x000e220000008800 */
[----:B------:R-:W-:Y:S01]  /*1530*/  IMAD R10, R2, UR18, RZ ;  /* 0x00000012020a7c24 */ /* 0x000fe2000f8e02ff */
[----:B------:R-:W-:Y:S01]  /*1540*/  UMOV UR4, 0x400 ;  /* 0x0000040000047882 */ /* 0x000fe20000000000 */
[----:B------:R-:W-:Y:S01]  /*1550*/  IMAD R24, R23, UR18, R0 ;  /* 0x0000001217187c24 */ /* 0x000fe2000f8e0200 */
[----:B------:R-:W2:Y:S01]  /*1560*/  LDCU.64 UR20, c[0x0][0x3a8] ;  /* 0x00007500ff1477ac */ /* 0x000ea20008000a00 */
[----:B------:R-:W-:Y:S01]  /*1570*/  BSSY.RECONVERGENT B0, `(.L_x_82) ;  /* 0x000003b000007945 */ /* 0x000fe20003800200 */
[----:B------:R-:W-:Y:S02]  /*1580*/  IADD3 R25, PT, PT, R10, R23, RZ ;  /* 0x000000170a197210 */ /* 0x000fe40007ffe0ff */
[----:B------:R-:W-:-:S05]  /*1590*/  LEA R24, R24, UR17, 0x3 ;  /* 0x0000001118187c11 */ /* 0x000fca000f8e18ff */
[----:B------:R-:W-:Y:S01]  /*15a0*/  LDS.64 R10, [R24] ;  /* 0x00000000180a7984 */ /* 0x000fe20000000a00 */
[----:B0-----:R-:W-:-:S06]  /*15b0*/  ULEA UR4, UR5, UR4, 0x18 ;  /* 0x0000000405047291 */ /* 0x001fcc000f8ec0ff */
[----:B------:R-:W-:-:S05]  /*15c0*/  LEA R25, R25, UR4, 0x3 ;  /* 0x0000000419197c11 */ /* 0x000fca000f8e18ff */
[----:B------:R-:W0:Y:S01]  /*15d0*/  LDS.64 R12, [R25] ;  /* 0x00000000190c7984 */ /* 0x000e220000000a00 */
[----:B------:R-:W3:Y:S01]  /*15e0*/  LDCU UR4, c[0x0][0x3b0] ;  /* 0x00007600ff0477ac */ /* 0x000ee20008000800 */
[----:B0-----:R-:W-:-:S04]  /*15f0*/  IMAD.WIDE.U32 R14, R13, R10, RZ ;  /* 0x0000000a0d0e7225 */ /* 0x001fc800078e00ff */
[----:B------:R-:W-:Y:S02]  /*1600*/  IMAD R19, R11, R12, RZ ;  /* 0x0000000c0b137224 */ /* 0x000fe400078e02ff */
[----:B------:R-:W-:-:S04]  /*1610*/  IMAD.WIDE.U32 R14, P0, R12, R11, R14 ;  /* 0x0000000b0c0e7225 */ /* 0x000fc8000780000e */
[----:B------:R-:W-:Y:S01]  /*1620*/  IMAD.WIDE.U32 R16, R12, R10, RZ ;  /* 0x0000000a0c107225 */ /* 0x000fe200078e00ff */
[----:B------:R-:W-:-:S03]  /*1630*/  MOV R18, R15 ;  /* 0x0000000f00127202 */ /* 0x000fc60000000f00 */
[----:B------:R-:W-:Y:S02]  /*1640*/  IMAD R27, R13, R10, R19 ;  /* 0x0000000a0d1b7224 */ /* 0x000fe400078e0213 */
[----:B------:R-:W-:Y:S01]  /*1650*/  IMAD.X R19, RZ, RZ, RZ, P0 ;  /* 0x000000ffff137224 */ /* 0x000fe200000e06ff */
[----:B------:R-:W-:Y:S01]  /*1660*/  IADD3 RZ, P0, PT, R17, R14, RZ ;  /* 0x0000000e11ff7210 */ /* 0x000fe20007f1e0ff */
[----:B------:R-:W-:-:S04]  /*1670*/  IMAD.WIDE.U32 R20, R10, R12, RZ ;  /* 0x0000000c0a147225 */ /* 0x000fc800078e00ff */
[----:B------:R-:W-:Y:S02]  /*1680*/  IMAD.IADD R15, R21, 0x1, R27 ;  /* 0x00000001150f7824 */ /* 0x000fe400078e021b */
[----:B------:R-:W-:-:S03]  /*1690*/  IMAD.WIDE.U32.X R10, R13, R11, R18, P0 ;  /* 0x0000000b0d0a7225 */ /* 0x000fc600000e0412 */
[----:B---3--:R-:W-:Y:S02]  /*16a0*/  SHF.R.U64 R12, R20, UR4, R15 ;  /* 0x00000004140c7c19 */ /* 0x008fe4000800120f */
[C---:B------:R-:W-:Y:S02]  /*16b0*/  SHF.L.U32 R13, R10.reuse, UR6, RZ ;  /* 0x000000060a0d7c19 */ /* 0x040fe400080006ff */
[----:B------:R-:W-:Y:S02]  /*16c0*/  SHF.L.U64.HI R14, R10, UR6, R11 ;  /* 0x000000060a0e7c19 */ /* 0x000fe4000801020b */
[----:B------:R-:W-:Y:S02]  /*16d0*/  SHF.R.U32.HI R11, RZ, UR4, R15 ;  /* 0x00000004ff0b7c19 */ /* 0x000fe4000801160f */
[----:B------:R-:W-:Y:S02]  /*16e0*/  LOP3.LUT R10, R13, R12, RZ, 0xfc, !PT ;  /* 0x0000000c0d0a7212 */ /* 0x000fe400078efcff */
[----:B------:R-:W-:-:S02]  /*16f0*/  LOP3.LUT R11, R14, R11, RZ, 0xfc, !PT ;  /* 0x0000000b0e0b7212 */ /* 0x000fc400078efcff */
[----:B------:R-:W-:Y:S02]  /*1700*/  IADD3 R13, P1, PT, RZ, -R10, RZ ;  /* 0x8000000aff0d7210 */ /* 0x000fe40007f3e0ff */
[----:B------:R-:W-:Y:S02]  /*1710*/  IADD3 R14, P0, PT, R8, R20, RZ ;  /* 0x00000014080e7210 */ /* 0x000fe40007f1e0ff */
[----:B------:R-:W-:-:S03]  /*1720*/  IADD3.X R8, PT, PT, RZ, ~R11, RZ, P1, !PT ;  /* 0x8000000bff087210 */ /* 0x000fc60000ffe4ff */
[----:B------:R-:W-:Y:S02]  /*1730*/  IMAD.X R15, R9, 0x1, R15, P0 ;  /* 0x00000001090f7824 */ /* 0x000fe400000e060f */
[----:B--2---:R-:W-:Y:S02]  /*1740*/  IMAD R8, R8, UR20, RZ ;  /* 0x0000001408087c24 */ /* 0x004fe4000f8e02ff */
[----:B------:R-:W-:-:S04]  /*1750*/  IMAD.WIDE.U32 R14, R13, UR20, R14 ;  /* 0x000000140d0e7c25 */ /* 0x000fc8000f8e000e */
[----:B------:R-:W-:-:S05]  /*1760*/  IMAD R9, R13, UR21, R8 ;  /* 0x000000150d097c24 */ /* 0x000fca000f8e0208 */
[----:B------:R-:W-:-:S04]  /*1770*/  IADD3 R9, PT, PT, R15, R9, RZ ;  /* 0x000000090f097210 */ /* 0x000fc80007ffe0ff */
[----:B------:R-:W-:-:S04]  /*1780*/  LOP3.LUT R8, R9, UR21, RZ, 0xfc, !PT ;  /* 0x0000001509087c12 */ /* 0x000fc8000f8efcff */
[----:B------:R-:W-:-:S13]  /*1790*/  ISETP.NE.U32.AND P0, PT, R8, RZ, PT ;  /* 0x000000ff0800720c */ /* 0x000fda0003f05070 */
[----:B------:R-:W-:Y:S05]  /*17a0*/  @P0 BRA `(.L_x_83) ;  /* 0x00000000004c0947 */ /* 0x000fea0003800000 */
[----:B------:R-:W0:Y:S01]  /*17b0*/  I2F.U32.RP R10, UR20 ;  /* 0x00000014000a7d06 */ /* 0x000e220008209000 */
[----:B------:R-:W-:Y:S01]  /*17c0*/  IMAD.MOV.U32 R8, RZ, RZ, RZ ;  /* 0x000000ffff087224 */ /* 0x000fe200078e00ff */
[----:B------:R-:W-:-:S06]  /*17d0*/  ISETP.NE.U32.AND P1, PT, RZ, UR20, PT ;  /* 0x00000014ff007c0c */ /* 0x000fcc000bf25070 */
[----:B0-----:R-:W0:Y:S02]  /*17e0*/  MUFU.RCP R10, R10 ;  /* 0x0000000a000a7308 */ /* 0x001e240000001000 */
[----:B0-----:R-:W-:-:S06]  /*17f0*/  VIADD R11, R10, 0xffffffe ;  /* 0x0ffffffe0a0b7836 */ /* 0x001fcc0000000000 */
[----:B------:R-:W0:Y:S02]  /*1800*/  F2I.FTZ.U32.TRUNC.NTZ R9, R11 ;  /* 0x0000000b00097305 */ /* 0x000e24000021f000 */
[----:B0-----:R-:W-:-:S05]  /*1810*/  IADD3 R13, PT, PT, RZ, -R9, RZ ;  /* 0x80000009ff0d7210 */ /* 0x001fca0007ffe0ff */
[----:B------:R-:W-:-:S04]  /*1820*/  IMAD R13, R13, UR20, RZ ;  /* 0x000000140d0d7c24 */ /* 0x000fc8000f8e02ff */
[----:B------:R-:W-:-:S06]  /*1830*/  IMAD.HI.U32 R13, R9, R13, R8 ;  /* 0x0000000d090d7227 */ /* 0x000fcc00078e0008 */
[----:B------:R-:W-:-:S05]  /*1840*/  IMAD.HI.U32 R8, R13, R14, RZ ;  /* 0x0000000e0d087227 */ /* 0x000fca00078e00ff */
[----:B------:R-:W-:-:S05]  /*1850*/  IADD3 R9, PT, PT, -R8, RZ, RZ ;  /* 0x000000ff08097210 */ /* 0x000fca0007ffe1ff */
[----:B------:R-:W-:Y:S02]  /*1860*/  IMAD R8, R9, UR20, R14 ;  /* 0x0000001409087c24 */ /* 0x000fe4000f8e020e */
[----:B------:R-:W-:-:S03]  /*1870*/  IMAD.MOV.U32 R9, RZ, RZ, RZ ;  /* 0x000000ffff097224 */ /* 0x000fc600078e00ff */
[----:B------:R-:W-:-:S13]  /*1880*/  ISETP.GE.U32.AND P0, PT, R8, UR20, PT ;  /* 0x0000001408007c0c */ /* 0x000fda000bf06070 */
[----:B------:R-:W-:-:S05]  /*1890*/  @P0 VIADD R8, R8, -UR20 ;  /* 0x8000001408080c36 */ /* 0x000fca0008000000 */
[----:B------:R-:W-:-:S13]  /*18a0*/  ISETP.GE.U32.AND P0, PT, R8, UR20, PT ;  /* 0x0000001408007c0c */ /* 0x000fda000bf06070 */
[----:B------:R-:W-:Y:S02]  /*18b0*/  @P0 IADD3 R8, PT, PT, R8, -UR20, RZ ;  /* 0x8000001408080c10 */ /* 0x000fe4000fffe0ff */
[----:B------:R-:W-:Y:S01]  /*18c0*/  @!P1 LOP3.LUT R8, RZ, UR20, RZ, 0x33, !PT ;  /* 0x00000014ff089c12 */ /* 0x000fe2000f8e33ff */
[----:B------:R-:W-:Y:S06]  /*18d0*/  BRA `(.L_x_84) ;  /* 0x0000000000107947 */ /* 0x000fec0003800000 */
.L_x_83:
[----:B------:R-:W-:-:S07]  /*18e0*/  MOV R8, 0x1900 ;  /* 0x0000190000087802 */ /* 0x000fce0000000f00 */
[----:B-1----:R-:W-:Y:S05]  /*18f0*/  CALL.REL.NOINC `($__internal_1_$__cuda_sm20_rem_u64) ;  /* 0x0000000800407944 */ /* 0x002fea0003c00000 */
[----:B------:R-:W-:Y:S01]  /*1900*/  MOV R8, R26 ;  /* 0x0000001a00087202 */ /* 0x000fe20000000f00 */
[----:B------:R-:W-:-:S07]  /*1910*/  IMAD.MOV.U32 R9, RZ, RZ, R27 ;  /* 0x000000ffff097224 */ /* 0x000fce00078e001b */
.L_x_84:
[----:B-1----:R-:W-:Y:S05]  /*1920*/  BSYNC.RECONVERGENT B0 ;  /* 0x0000000000007941 */ /* 0x002fea0003800200 */
.L_x_82:
[----:B------:R-:W0:Y:S01]  /*1930*/  LDC R11, c[0x0][0x360] ;  /* 0x0000d800ff0b7b82 */ /* 0x000e220000000800 */
[----:B------:R-:W-:Y:S01]  /*1940*/  LDS.64 R20, [R25+0x8] ;  /* 0x0000080019147984 */ /* 0x000fe20000000a00 */
[----:B------:R-:W1:Y:S01]  /*1950*/  LDCU UR4, c[0x0][0x3b0] ;  /* 0x00007600ff0477ac */ /* 0x000e620008000800 */
[----:B------:R-:W-:Y:S01]  /*1960*/  BSSY.RECONVERGENT B0, `(.L_x_85) ;  /* 0x0000037000007945 */ /* 0x000fe20003800200 */
[----:B------:R-:W2:Y:S01]  /*1970*/  LDCU.64 UR20, c[0x0][0x3a8] ;  /* 0x00007500ff1477ac */ /* 0x000ea20008000a00 */
[----:B0-----:R-:W-:-:S06]  /*1980*/  LEA R18, R11, R24, 0x3 ;  /* 0x000000180b127211 */ /* 0x001fcc00078e18ff */
[----:B------:R-:W0:Y:S02]  /*1990*/  LDS.64 R18, [R18] ;  /* 0x0000000012127984 */ /* 0x000e240000000a00 */
[----:B0-----:R-:W-:-:S04]  /*19a0*/  IMAD.WIDE.U32 R10, R21, R18, RZ ;  /* 0x00000012150a7225 */ /* 0x001fc800078e00ff */
[----:B------:R-:W-:-:S04]  /*19b0*/  IMAD.WIDE.U32 R12, R20, R18, RZ ;  /* 0x00000012140c7225 */ /* 0x000fc800078e00ff */
[----:B------:R-:W-:-:S04]  /*19c0*/  IMAD.WIDE.U32 R10, P0, R20, R19, R10 ;  /* 0x00000013140a7225 */ /* 0x000fc8000780000a */
[----:B------:R-:W-:Y:S01]  /*19d0*/  IMAD R27, R19, R20, RZ ;  /* 0x00000014131b7224 */ /* 0x000fe200078e02ff */
[----:B------:R-:W-:Y:S01]  /*19e0*/  MOV R16, R11 ;  /* 0x0000000b00107202 */ /* 0x000fe20000000f00 */
[----:B------:R-:W-:Y:S01]  /*19f0*/  IMAD.X R17, RZ, RZ, RZ, P0 ;  /* 0x000000ffff117224 */ /* 0x000fe200000e06ff */
[----:B------:R-:W-:Y:S01]  /*1a00*/  IADD3 RZ, P0, PT, R13, R10, RZ ;  /* 0x0000000a0dff7210 */ /* 0x000fe20007f1e0ff */
[----:B------:R-:W-:-:S04]  /*1a10*/  IMAD.WIDE.U32 R14, R18, R20, RZ ;  /* 0x00000014120e7225 */ /* 0x000fc800078e00ff */
[C---:B------:R-:W-:Y:S02]  /*1a20*/  IMAD R27, R21.reuse, R18, R27 ;  /* 0x00000012151b7224 */ /* 0x040fe400078e021b */
[----:B------:R-:W-:-:S04]  /*1a30*/  IMAD.WIDE.U32.X R16, R21, R19, R16, P0 ;  /* 0x0000001315107225 */ /* 0x000fc800000e0410 */
[----:B------:R-:W-:Y:S01]  /*1a40*/  IMAD.IADD R11, R15, 0x1, R27 ;  /* 0x000000010f0b7824 */ /* 0x000fe200078e021b */
[C---:B------:R-:W-:Y:S02]  /*1a50*/  SHF.L.U32 R13, R16.reuse, UR6, RZ ;  /* 0x00000006100d7c19 */ /* 0x040fe400080006ff */
[----:B------:R-:W-:Y:S02]  /*1a60*/  SHF.L.U64.HI R17, R16, UR6, R17 ;  /* 0x0000000610117c19 */ /* 0x000fe40008010211 */
[--C-:B-1----:R-:W-:Y:S02]  /*1a70*/  SHF.R.U64 R10, R14, UR4, R11.reuse ;  /* 0x000000040e0a7c19 */ /* 0x102fe4000800120b */
        /* <DEDUP_REMOVED lines=33> */
.L_x_86:
[----:B------:R-:W-:-:S07]  /*1c90*/  MOV R8, 0x1cb0 ;  /* 0x00001cb000087802 */ /* 0x000fce0000000f00 */
[----:B------:R-:W-:Y:S05]  /*1ca0*/  CALL.REL.NOINC `($__internal_1_$__cuda_sm20_rem_u64) ;  /* 0x0000000400547944 */ /* 0x000fea0003c00000 */
[----:B------:R-:W-:Y:S01]  /*1cb0*/  MOV R8, R26 ;  /* 0x0000001a00087202 */ /* 0x000fe20000000f00 */
[----:B------:R-:W-:-:S07]  /*1cc0*/  IMAD.MOV.U32 R9, RZ, RZ, R27 ;  /* 0x000000ffff097224 */ /* 0x000fce00078e001b */
.L_x_87:
[----:B------:R-:W-:Y:S05]  /*1cd0*/  BSYNC.RECONVERGENT B0 ;  /* 0x0000000000007941 */ /* 0x000fea0003800200 */
.L_x_85:
[----:B------:R-:W-:-:S07]  /*1ce0*/  IADD3 R23, PT, PT, R23, 0x2, RZ ;  /* 0x0000000217177810 */ /* 0x000fce0007ffe0ff */
.L_x_81:
[----:B------:R-:W-:-:S04]  /*1cf0*/  ULOP3.LUT UR4, UR18, 0x1, URZ, 0xc0, !UPT ;  /* 0x0000000112047892 */ /* 0x000fc8000f8ec0ff */
[----:B------:R-:W-:-:S09]  /*1d00*/  UISETP.NE.U32.AND UP0, UPT, UR4, 0x1, UPT ;  /* 0x000000010400788c */ /* 0x000fd2000bf05070 */
[----:B------:R-:W-:Y:S05]  /*1d10*/  BRA.U UP0, `(.L_x_80) ;  /* 0x0000000500047547 */ /* 0x000fea000b800000 */
[----:B------:R-:W0:Y:S01]  /*1d20*/  S2UR UR5, SR_CgaCtaId ;  /* 0x00000000000579c3 */ /* 0x000e220000008800 */
[----:B------:R-:W-:Y:S01]  /*1d30*/  IMAD R12, R2, UR18, RZ ;  /* 0x00000012020c7c24 */ /* 0x000fe2000f8e02ff */
[----:B------:R-:W-:Y:S01]  /*1d40*/  UMOV UR4, 0x400 ;  /* 0x0000040000047882 */ /* 0x000fe20000000000 */
[----:B------:R-:W-:Y:S01]  /*1d50*/  IMAD R10, R23, UR18, R0 ;  /* 0x00000012170a7c24 */ /* 0x000fe2000f8e0200 */
[----:B------:R-:W2:Y:S01]  /*1d60*/  LDCU.64 UR20, c[0x0][0x3a8] ;  /* 0x00007500ff1477ac */ /* 0x000ea20008000a00 */
[----:B------:R-:W-:Y:S01]  /*1d70*/  IMAD.IADD R23, R12, 0x1, R23 ;  /* 0x000000010c177824 */ /* 0x000fe200078e0217 */
[----:B------:R-:W-:Y:S02]  /*1d80*/  BSSY.RECONVERGENT B0, `(.L_x_80) ;  /* 0x000003a000007945 */ /* 0x000fe40003800200 */
[----:B------:R-:W-:-:S06]  /*1d90*/  LEA R10, R10, UR17, 0x3 ;  /* 0x000000110a0a7c11 */ /* 0x000fcc000f8e18ff */
[----:B------:R-:W-:Y:S01]  /*1da0*/  LDS.64 R10, [R10] ;  /* 0x000000000a0a7984 */ /* 0x000fe20000000a00 */
[----:B0-----:R-:W-:-:S06]  /*1db0*/  ULEA UR4, UR5, UR4, 0x18 ;  /* 0x0000000405047291 */ /* 0x001fcc000f8ec0ff */
[----:B------:R-:W-:-:S05]  /*1dc0*/  LEA R20, R23, UR4, 0x3 ;  /* 0x0000000417147c11 */ /* 0x000fca000f8e18ff */
[----:B------:R-:W0:Y:S01]  /*1dd0*/  LDCU UR4, c[0x0][0x3b0] ;  /* 0x00007600ff0477ac */ /* 0x000e220008000800 */
[----:B------:R-:W3:Y:S02]  /*1de0*/  LDS.64 R20, [R20] ;  /* 0x0000000014147984 */ /* 0x000ee40000000a00 */
[----:B---3--:R-:W-:-:S04]  /*1df0*/  IMAD.WIDE.U32 R12, R21, R10, RZ ;  /* 0x0000000a150c7225 */ /* 0x008fc800078e00ff */
[----:B------:R-:W-:-:S04]  /*1e00*/  IMAD.WIDE.U32 R14, R20, R10, RZ ;  /* 0x0000000a140e7225 */ /* 0x000fc800078e00ff */
[----:B------:R-:W-:-:S04]  /*1e10*/  IMAD.WIDE.U32 R12, P0, R20, R11, R12 ;  /* 0x0000000b140c7225 */ /* 0x000fc8000780000c */
[-C--:B------:R-:W-:Y:S01]  /*1e20*/  IMAD R23, R11, R20.reuse, RZ ;  /* 0x000000140b177224 */ /* 0x080fe200078e02ff */
[----:B------:R-:W-:Y:S01]  /*1e30*/  IADD3.X R19, PT, PT, RZ, RZ, RZ, P0, !PT ;  /* 0x000000ffff137210 */ /* 0x000fe200007fe4ff */
[----:B------:R-:W-:Y:S01]  /*1e40*/  IMAD.WIDE.U32 R16, R10, R20, RZ ;  /* 0x000000140a107225 */ /* 0x000fe200078e00ff */
[----:B------:R-:W-:-:S03]  /*1e50*/  IADD3 RZ, P0, PT, R15, R12, RZ ;  /* 0x0000000c0fff7210 */ /* 0x000fc60007f1e0ff */
[----:B------:R-:W-:Y:S02]  /*1e60*/  IMAD R23, R21, R10, R23 ;  /* 0x0000000a15177224 */ /* 0x000fe400078e0217 */
[----:B------:R-:W-:-:S03]  /*1e70*/  IMAD.MOV.U32 R18, RZ, RZ, R13 ;  /* 0x000000ffff127224 */ /* 0x000fc600078e000d */
[----:B------:R-:W-:Y:S01]  /*1e80*/  IADD3 R13, PT, PT, R17, R23, RZ ;  /* 0x00000017110d7210 */ /* 0x000fe20007ffe0ff */
[----:B------:R-:W-:-:S03]  /*1e90*/  IMAD.WIDE.U32.X R10, R21, R11, R18, P0 ;  /* 0x0000000b150a7225 */ /* 0x000fc600000e0412 */
[----:B0-----:R-:W-:Y:S02]  /*1ea0*/  SHF.R.U64 R12, R16, UR4, R13 ;  /* 0x00000004100c7c19 */ /* 0x001fe4000800120d */
        /* <DEDUP_REMOVED lines=9> */
[----:B--2---:R-:W-:Y:S02]  /*1f40*/  IMAD R8, R8, UR20, RZ ;  /* 0x0000001408087c24 */ /* 0x004fe4000f8e02ff */
[----:B------:R-:W-:-:S04]  /*1f50*/  IMAD.WIDE.U32 R14, R17, UR20, R14 ;  /* 0x00000014110e7c25 */ /* 0x000fc8000f8e000e */
[----:B------:R-:W-:-:S04]  /*1f60*/  IMAD R9, R17, UR21, R8 ;  /* 0x0000001511097c24 */ /* 0x000fc8000f8e0208 */
[----:B------:R-:W-:-:S05]  /*1f70*/  IMAD.IADD R9, R15, 0x1, R9 ;  /* 0x000000010f097824 */ /* 0x000fca00078e0209 */
[----:B------:R-:W-:-:S04]  /*1f80*/  LOP3.LUT R8, R9, UR21, RZ, 0xfc, !PT ;  /* 0x0000001509087c12 */ /* 0x000fc8000f8efcff */
[----:B------:R-:W-:-:S13]  /*1f90*/  ISETP.NE.U32.AND P0, PT, R8, RZ, PT ;  /* 0x000000ff0800720c */ /* 0x000fda0003f05070 */
[----:B------:R-:W-:Y:S05]  /*1fa0*/  @P0 BRA `(.L_x_88) ;  /* 0x00000000004c0947 */ /* 0x000fea0003800000 */
[----:B------:R-:W0:Y:S01]  /*1fb0*/  I2F.U32.RP R10, UR20 ;  /* 0x00000014000a7d06 */ /* 0x000e220008209000 */
[----:B------:R-:W-:Y:S01]  /*1fc0*/  HFMA2 R8, -RZ, RZ, 0, 0 ;  /* 0x00000000ff087431 */ /* 0x000fe200000001ff */
[----:B------:R-:W-:-:S06]  /*1fd0*/  ISETP.NE.U32.AND P1, PT, RZ, UR20, PT ;  /* 0x00000014ff007c0c */ /* 0x000fcc000bf25070 */
[----:B0-----:R-:W0:Y:S02]  /*1fe0*/  MUFU.RCP R10, R10 ;  /* 0x0000000a000a7308 */ /* 0x001e240000001000 */
[----:B0-----:R-:W-:-:S06]  /*1ff0*/  IADD3 R11, PT, PT, R10, 0xffffffe, RZ ;  /* 0x0ffffffe0a0b7810 */ /* 0x001fcc0007ffe0ff */
[----:B------:R-:W0:Y:S02]  /*2000*/  F2I.FTZ.U32.TRUNC.NTZ R9, R11 ;  /* 0x0000000b00097305 */ /* 0x000e24000021f000 */
[----:B0-----:R-:W-:-:S04]  /*2010*/  IMAD.MOV R13, RZ, RZ, -R9 ;  /* 0x000000ffff0d7224 */ /* 0x001fc800078e0a09 */
        /* <DEDUP_REMOVED lines=12> */
.L_x_88:
[----:B------:R-:W-:-:S07]  /*20e0*/  MOV R8, 0x2100 ;  /* 0x0000210000087802 */ /* 0x000fce0000000f00 */
[----:B-1----:R-:W-:Y:S05]  /*20f0*/  CALL.REL.NOINC `($__internal_1_$__cuda_sm20_rem_u64) ;  /* 0x0000000000407944 */ /* 0x002fea0003c00000 */
[----:B------:R-:W-:Y:S01]  /*2100*/  IMAD.MOV.U32 R8, RZ, RZ, R26 ;  /* 0x000000ffff087224 */ /* 0x000fe200078e001a */
[----:B------:R-:W-:-:S07]  /*2110*/  MOV R9, R27 ;  /* 0x0000001b00097202 */ /* 0x000fce0000000f00 */
.L_x_89:
[----:B-1----:R-:W-:Y:S05]  /*2120*/  BSYNC.RECONVERGENT B0 ;  /* 0x0000000000007941 */ /* 0x002fea0003800200 */
.L_x_80:
[----:B------:R-:W-:Y:S01]  /*2130*/  VIADD R5, R5, 0x1 ;  /* 0x0000000105057836 */ /* 0x000fe20000000000 */
[----:B------:R-:W-:Y:S04]  /*2140*/  BAR.SYNC.DEFER_BLOCKING 0x0 ;  /* 0x0000000000007b1d */ /* 0x000fe80000010000 */
[----:B------:R-:W-:-:S13]  /*2150*/  ISETP.NE.AND P0, PT, R5, UR7, PT ;  /* 0x0000000705007c0c */ /* 0x000fda000bf05270 */
[----:B------:R-:W-:Y:S05]  /*2160*/  @P0 BRA `(.L_x_90) ;  /* 0xffffffe0008c0947 */ /* 0x000fea000383ffff */
.L_x_61:
[----:B------:R-:W0:Y:S02]  /*2170*/  LDCU.64 UR4, c[0x0][0x398] ;  /* 0x00007300ff0477ac */ /* 0x000e240008000a00 */
[----:B0-----:R-:W-:-:S04]  /*2180*/  ISETP.GE.U32.AND P0, PT, R3, UR5, PT ;  /* 0x0000000503007c0c */ /* 0x001fc8000bf06070 */
[----:B------:R-:W-:-:S13]  /*2190*/  ISETP.GE.U32.OR P0, PT, R4, UR4, P0 ;  /* 0x0000000404007c0c */ /* 0x000fda0008706470 */
[----:B-1----:R-:W-:Y:S05]  /*21a0*/  @P0 EXIT ;  /* 0x000000000000094d */ /* 0x002fea0003800000 */
[----:B------:R-:W0:Y:S01]  /*21b0*/  LDC.64 R6, c[0x0][0x390] ;  /* 0x0000e400ff067b82 */ /* 0x000e220000000a00 */
[----:B------:R-:W-:-:S04]  /*21c0*/  IMAD R3, R4, UR5, R3 ;  /* 0x0000000504037c24 */ /* 0x000fc8000f8e0203 */
[----:B0-----:R-:W-:-:S05]  /*21d0*/  IMAD.WIDE.U32 R2, R3, 0x8, R6 ;  /* 0x0000000803027825 */ /* 0x001fca00078e0006 */
[----:B------:R-:W-:Y:S01]  /*21e0*/  STG.E.64 desc[UR14][R2.64], R8 ;  /* 0x0000000802007986 */ /* 0x000fe2000c101b0e */
[----:B------:R-:W-:Y:S05]  /*21f0*/  EXIT ;  /* 0x000000000000794d */ /* 0x000fea0003800000 */
        .weak           $__internal_1_$__cuda_sm20_rem_u64
        .type           $__internal_1_$__cuda_sm20_rem_u64,@function
        .size           $__internal_1_$__cuda_sm20_rem_u64,(.L_x_101 - $__internal_1_$__cuda_sm20_rem_u64)
$__internal_1_$__cuda_sm20_rem_u64:
[----:B------:R-:W-:Y:S01]  /*2200*/  UMOV UR4, UR12 ;  /* 0x0000000c00047c82 */ /* 0x000fe20008000000 */
[----:B------:R-:W-:Y:S02]  /*2210*/  UMOV UR5, UR13 ;  /* 0x0000000d00057c82 */ /* 0x000fe40008000000 */
[----:B------:R-:W0:Y:S08]  /*2220*/  I2F.U64.RP R17, UR4 ;  /* 0x0000000400117d12 */ /* 0x000e300008309000 */
[----:B0-----:R-:W0:Y:S02]  /*2230*/  MUFU.RCP R17, R17 ;  /* 0x0000001100117308 */ /* 0x001e240000001000 */
[----:B0-----:R-:W-:-:S06]  /*2240*/  IADD3 R10, PT, PT, R17, 0x1ffffffe, RZ ;  /* 0x1ffffffe110a7810 */ /* 0x001fcc0007ffe0ff */
[----:B------:R-:W0:Y:S02]  /*2250*/  F2I.U64.TRUNC R10, R10 ;  /* 0x0000000a000a7311 */ /* 0x000e24000020d800 */
[----:B0-----:R-:W-:-:S04]  /*2260*/  IMAD.WIDE.U32 R12, R10, UR12, RZ ;  /* 0x0000000c0a0c7c25 */ /* 0x001fc8000f8e00ff */
[----:B------:R-:W-:Y:S01]  /*2270*/  IMAD R13, R10, UR13, R13 ;  /* 0x0000000d0a0d7c24 */ /* 0x000fe2000f8e020d */
[----:B------:R-:W-:-:S03]  /*2280*/  IADD3 R19, P0, PT, RZ, -R12, RZ ;  /* 0x8000000cff137210 */ /* 0x000fc60007f1e0ff */
[----:B------:R-:W-:Y:S02]  /*2290*/  IMAD R13, R11, UR12, R13 ;  /* 0x0000000c0b0d7c24 */ /* 0x000fe4000f8e020d */
[----:B------:R-:W-:-:S04]  /*22a0*/  IMAD.HI.U32 R12, R10, R19, RZ ;  /* 0x000000130a0c7227 */ /* 0x000fc800078e00ff */
[----:B------:R-:W-:Y:S01]  /*22b0*/  IMAD.X R21, RZ, RZ, ~R13, P0 ;  /* 0x000000ffff157224 */ /* 0x000fe200000e0e0d */
[----:B------:R-:W-:-:S03]  /*22c0*/  MOV R13, R10 ;  /* 0x0000000a000d7202 */ /* 0x000fc60000000f00 */
[-C--:B------:R-:W-:Y:S02]  /*22d0*/  IMAD R27, R11, R21.reuse, RZ ;  /* 0x000000150b1b7224 */ /* 0x080fe400078e02ff */
[----:B------:R-:W-:-:S04]  /*22e0*/  IMAD.WIDE.U32 R12, P0, R10, R21, R12 ;  /* 0x000000150a0c7225 */ /* 0x000fc8000780000c */
[----:B------:R-:W-:-:S04]  /*22f0*/  IMAD.HI.U32 R17, R11, R21, RZ ;  /* 0x000000150b117227 */ /* 0x000fc800078e00ff */
[----:B------:R-:W-:-:S04]  /*2300*/  IMAD.HI.U32 R12, P1, R11, R19, R12 ;  /* 0x000000130b0c7227 */ /* 0x000fc8000782000c */
[----:B------:R-:W-:Y:S01]  /*2310*/  IMAD.X R17, R17, 0x1, R11, P0 ;  /* 0x0000000111117824 */ /* 0x000fe200000e060b */
[----:B------:R-:W-:-:S04]  /*2320*/  IADD3 R13, P2, PT, R27, R12, RZ ;  /* 0x0000000c1b0d7210 */ /* 0x000fc80007f5e0ff */
[----:B------:R-:W-:Y:S01]  /*2330*/  IADD3.X R17, PT, PT, RZ, RZ, R17, P2, P1 ;  /* 0x000000ffff117210 */ /* 0x000fe200017e2411 */
[----:B------:R-:W-:-:S04]  /*2340*/  IMAD.WIDE.U32 R10, R13, UR12, RZ ;  /* 0x0000000c0d0a7c25 */ /* 0x000fc8000f8e00ff */
[----:B------:R-:W-:Y:S01]  /*2350*/  IMAD R12, R13, UR13, R11 ;  /* 0x0000000d0d0c7c24 */ /* 0x000fe2000f8e020b */
[----:B------:R-:W-:-:S03]  /*2360*/  IADD3 R11, P0, PT, RZ, -R10, RZ ;  /* 0x8000000aff0b7210 */ /* 0x000fc60007f1e0ff */
[----:B------:R-:W-:Y:S02]  /*2370*/  IMAD R10, R17, UR12, R12 ;  /* 0x0000000c110a7c24 */ /* 0x000fe4000f8e020c */
[----:B------:R-:W-:-:S03]  /*2380*/  IMAD.HI.U32 R12, R13, R11, RZ ;  /* 0x0000000b0d0c7227 */ /* 0x000fc600078e00ff */
[----:B------:R-:W-:-:S05]  /*2390*/  IADD3.X R10, PT, PT, RZ, ~R10, RZ, P0, !PT ;  /* 0x8000000aff0a7210 */ /* 0x000fca00007fe4ff */
[----:B------:R-:W-:-:S04]  /*23a0*/  IMAD.WIDE.U32 R12, P0, R13, R10, R12 ;  /* 0x0000000a0d0c7225 */ /* 0x000fc8000780000c */
[C---:B------:R-:W-:Y:S02]  /*23b0*/  IMAD R18, R17.reuse, R10, RZ ;  /* 0x0000000a11127224 */ /* 0x040fe400078e02ff */
[----:B------:R-:W-:-:S04]  /*23c0*/  IMAD.HI.U32 R13, P1, R17, R11, R12 ;  /* 0x0000000b110d7227 */ /* 0x000fc8000782000c */
[----:B------:R-:W-:Y:S02]  /*23d0*/  HFMA2 R11, -RZ, RZ, 0, 0 ;  /* 0x00000000ff0b7431 */ /* 0x000fe400000001ff */
[----:B------:R-:W-:Y:S01]  /*23e0*/  IMAD.HI.U32 R10, R17, R10, RZ ;  /* 0x0000000a110a7227 */ /* 0x000fe200078e00ff */
[----:B------:R-:W-:-:S03]  /*23f0*/  IADD3 R13, P2, PT, R18, R13, RZ ;  /* 0x0000000d120d7210 */ /* 0x000fc60007f5e0ff */
[----:B------:R-:W-:Y:S02]  /*2400*/  IMAD.X R17, R10, 0x1, R17, P0 ;  /* 0x000000010a117824 */ /* 0x000fe400000e0611 */
[----:B------:R-:W-:-:S03]  /*2410*/  IMAD.HI.U32 R10, R13, R14, RZ ;  /* 0x0000000e0d0a7227 */ /* 0x000fc600078e00ff */
[----:B------:R-:W-:Y:S01]  /*2420*/  IADD3.X R17, PT, PT, RZ, RZ, R17, P2, P1 ;  /* 0x000000ffff117210 */ /* 0x000fe200017e2411 */
[----:B------:R-:W-:-:S04]  /*2430*/  IMAD.WIDE.U32 R10, R13, R9, R10 ;  /* 0x000000090d0a7225 */ /* 0x000fc800078e000a */
[C---:B------:R-:W-:Y:S02]  /*2440*/  IMAD R13, R17.reuse, R9, RZ ;  /* 0x00000009110d7224 */ /* 0x040fe400078e02ff */
[----:B------:R-:W-:-:S04]  /*2450*/  IMAD.HI.U32 R10, P0, R17, R14, R10 ;  /* 0x0000000e110a7227 */ /* 0x000fc8000780000a */
[----:B------:R-:W-:Y:S01]  /*2460*/  IMAD.HI.U32 R12, R17, R9, RZ ;  /* 0x00000009110c7227 */ /* 0x000fe200078e00ff */
[----:B------:R-:W-:-:S03]  /*2470*/  IADD3 R13, P1, PT, R13, R10, RZ ;  /* 0x0000000a0d0d7210 */ /* 0x000fc60007f3e0ff */
[----:B------:R-:W-:Y:S02]  /*2480*/  IMAD.X R12, RZ, RZ, R12, P0 ;  /* 0x000000ffff0c7224 */ /* 0x000fe400000e060c */
[----:B------:R-:W-:-:S03]  /*2490*/  IMAD.WIDE.U32 R10, R13, UR12, RZ ;  /* 0x0000000c0d0a7c25 */ /* 0x000fc6000f8e00ff */
[----:B------:R-:W-:Y:S01]  /*24a0*/  IADD3.X R12, PT, PT, RZ, R12, RZ, P1, !PT ;  /* 0x0000000cff0c7210 */ /* 0x000fe20000ffe4ff */
[----:B------:R-:W-:Y:S01]  /*24b0*/  IMAD R13, R13, UR13, R11 ;  /* 0x0000000d0d0d7c24 */ /* 0x000fe2000f8e020b */
[----:B------:R-:W-:-:S03]  /*24c0*/  IADD3 R14, P1, PT, -R10, R14, RZ ;  /* 0x0000000e0a0e7210 */ /* 0x000fc60007f3e1ff */
[----:B------:R-:W-:Y:S01]  /*24d0*/  IMAD R12, R12, UR12, R13 ;  /* 0x0000000c0c0c7c24 */ /* 0x000fe2000f8e020d */
[----:B------:R-:W-:-:S03]  /*24e0*/  ISETP.GE.U32.AND P0, PT, R14, UR12, PT ;  /* 0x0000000c0e007c0c */ /* 0x000fc6000bf06070 */
[----:B------:R-:W-:Y:S01]  /*24f0*/  IMAD.X R11, R9, 0x1, ~R12, P1 ;  /* 0x00000001090b7824 */ /* 0x000fe200008e0e0c */
[----:B------:R-:W-:-:S04]  /*2500*/  IADD3 R9, P1, PT, R14, -UR12, RZ ;  /* 0x8000000c0e097c10 */ /* 0x000fc8000ff3e0ff */
[C---:B------:R-:W-:Y:S02]  /*2510*/  ISETP.GE.U32.AND.EX P0, PT, R11.reuse, UR13, PT, P0 ;  /* 0x0000000d0b007c0c */ /* 0x040fe4000bf06100 */
[----:B------:R-:W-:Y:S02]  /*2520*/  IADD3.X R10, PT, PT, R11, ~UR13, RZ, P1, !PT ;  /* 0x8000000d0b0a7c10 */ /* 0x000fe40008ffe4ff */
[----:B------:R-:W-:Y:S02]  /*2530*/  SEL R9, R9, R14, P0 ;  /* 0x0000000e09097207 */ /* 0x000fe40000000000 */
[----:B------:R-:W-:Y:S02]  /*2540*/  SEL R10, R10, R11, P0 ;  /* 0x0000000b0a0a7207 */ /* 0x000fe40000000000 */
[C---:B------:R-:W-:Y:S02]  /*2550*/  ISETP.GE.U32.AND P0, PT, R9.reuse, UR12, PT ;  /* 0x0000000c09007c0c */ /* 0x040fe4000bf06070 */
[----:B------:R-:W-:-:S02]  /*2560*/  IADD3 R26, P2, PT, R9, -UR12, RZ ;  /* 0x8000000c091a7c10 */ /* 0x000fc4000ff5e0ff */
[C---:B------:R-:W-:Y:S02]  /*2570*/  ISETP.GE.U32.AND.EX P0, PT, R10.reuse, UR13, PT, P0 ;  /* 0x0000000d0a007c0c */ /* 0x040fe4000bf06100 */
[----:B------:R-:W-:Y:S02]  /*2580*/  ISETP.NE.U32.AND P1, PT, RZ, UR12, PT ;  /* 0x0000000cff007c0c */ /* 0x000fe4000bf25070 */
[----:B------:R-:W-:Y:S02]  /*2590*/  IADD3.X R27, PT, PT, R10, ~UR13, RZ, P2, !PT ;  /* 0x8000000d0a1b7c10 */ /* 0x000fe400097fe4ff */
[----:B------:R-:W-:Y:S02]  /*25a0*/  SEL R26, R26, R9, P0 ;  /* 0x000000091a1a7207 */ /* 0x000fe40000000000 */
[----:B------:R-:W-:Y:S02]  /*25b0*/  MOV R9, 0x0 ;  /* 0x0000000000097802 */ /* 0x000fe40000000f00 */
[----:B------:R-:W-:-:S02]  /*25c0*/  ISETP.NE.AND.EX P1, PT, RZ, UR13, PT, P1 ;  /* 0x0000000dff007c0c */ /* 0x000fc4000bf25310 */
[----:B------:R-:W-:Y:S02]  /*25d0*/  SEL R27, R27, R10, P0 ;  /* 0x0000000a1b1b7207 */ /* 0x000fe40000000000 */
[----:B------:R-:W-:Y:S02]  /*25e0*/  SEL R26, R26, 0xffffffff, P1 ;  /* 0xffffffff1a1a7807 */ /* 0x000fe40000800000 */
[----:B------:R-:W-:Y:S01]  /*25f0*/  SEL R27, R27, 0xffffffff, P1 ;  /* 0xffffffff1b1b7807 */ /* 0x000fe20000800000 */
[----:B------:R-:W-:Y:S06]  /*2600*/  RET.REL.NODEC R8 `(_ZN4ares7quantum32optimizedHomomorphicMatMulKernelEPmS1_S1_jjjmj) ;  /* 0xffffffd8087c7950 */ /* 0x000fec0003c3ffff */
.L_x_91:
        /* <DEDUP_REMOVED lines=15> */
.L_x_101:


//--------------------- .text._ZN4ares7quantum25quantum_q_learning_kernelEPfPKjS3_PKfS5_jjff --------------------------
	.section	.text._ZN4ares7quantum25quantum_q_learning_kernelEPfPKjS3_PKfS5_jjff,"ax",@progbits
	.align	128
        .global         _ZN4ares7quantum25quantum_q_learning_kernelEPfPKjS3_PKfS5_jjff
        .type           _ZN4ares7quantum25quantum_q_learning_kernelEPfPKjS3_PKfS5_jjff,@function
        .size           _ZN4ares7quantum25quantum_q_learning_kernelEPfPKjS3_PKfS5_jjff,(.L_x_107 - _ZN4ares7quantum25quantum_q_learning_kernelEPfPKjS3_PKfS5_jjff)
        .other          _ZN4ares7quantum25quantum_q_learning_kernelEPfPKjS3_PKfS5_jjff,@"STO_CUDA_ENTRY STV_DEFAULT"
_ZN4ares7quantum25quantum_q_learning_kernelEPfPKjS3_PKfS5_jjff:
.text._ZN4ares7quantum25quantum_q_learning_kernelEPfPKjS3_PKfS5_jjff:
        /* <DEDUP_REMOVED lines=12> */
[----:B------:R-:W4:Y:S01]  /*00c0*/  LDCU UR7, c[0x0][0x3b4] ;  /* 0x00007680ff0777ac */ /* 0x000f220008000800 */
[----:B------:R-:W0:Y:S06]  /*00d0*/  LDCU UR8, c[0x0][0x3b0] ;  /* 0x00007600ff0877ac */ /* 0x000e2c0008000800 */
[----:B------:R-:W5:Y:S08]  /*00e0*/  LDC.64 R6, c[0x0][0x398] ;  /* 0x0000e600ff067b82 */ /* 0x000f700000000a00 */
[----:B------:R-:W2:Y:S01]  /*00f0*/  LDC.64 R8, c[0x0][0x3a0] ;  /* 0x0000e800ff087b82 */ /* 0x000ea20000000a00 */
[----:B0-----:R-:W-:-:S06]  /*0100*/  IMAD.WIDE.U32 R2, R11, 0x4, R2 ;  /* 0x000000040b027825 */ /* 0x001fcc00078e0002 */
[----:B-1----:R-:W4:Y:S01]  /*0110*/  LDG.E.CONSTANT R2, desc[UR4][R2.64] ;  /* 0x0000000402027981 */ /* 0x002f22000c1e9900 */
[----:B---3--:R-:W-:-:S06]  /*0120*/  IMAD.WIDE.U32 R4, R11, 0x4, R4 ;  /* 0x000000040b047825 */ /* 0x008fcc00078e0004 */
[----:B------:R-:W4:Y:S01]  /*0130*/  LDG.E.CONSTANT R5, desc[UR4][R4.64] ;  /* 0x0000000404057981 */ /* 0x000f22000c1e9900 */
[----:B-----5:R-:W-:-:S06]  /*0140*/  IMAD.WIDE.U32 R6, R11, 0x4, R6 ;  /* 0x000000040b067825 */ /* 0x020fcc00078e0006 */
[----:B------:R-:W3:Y:S01]  /*0150*/  LDG.E.CONSTANT R6, desc[UR4][R6.64] ;  /* 0x0000000406067981 */ /* 0x000ee2000c1e9900 */
[----:B--2---:R-:W-:Y:S02]  /*0160*/  IMAD.WIDE.U32 R8, R11, 0x4, R8 ;  /* 0x000000040b087825 */ /* 0x004fe400078e0008 */
[----:B------:R-:W0:Y:S04]  /*0170*/  LDC.64 R10, c[0x0][0x380] ;  /* 0x0000e000ff0a7b82 */ /* 0x000e280000000a00 */
[----:B------:R-:W3:Y:S01]  /*0180*/  LDG.E.CONSTANT R9, desc[UR4][R8.64] ;  /* 0x0000000408097981 */ /* 0x000ee2000c1e9900 */
[----:B----4-:R-:W-:-:S04]  /*0190*/  IMAD R13, R2, UR6, R5 ;  /* 0x00000006020d7c24 */ /* 0x010fc8000f8e0205 */
[----:B0-----:R-:W-:-:S04]  /*01a0*/  IMAD.WIDE.U32 R10, R13, 0x4, R10 ;  /* 0x000000040d0a7825 */ /* 0x001fc800078e000a */
[----:B---3--:R-:W-:-:S07]  /*01b0*/  FFMA R15, R9, UR7, R6 ;  /* 0x00000007090f7c23 */ /* 0x008fce0008000006 */
.L_x_92:
[----:B------:R-:W2:Y:S01]  /*01c0*/  LDG.E R2, desc[UR4][R10.64] ;  /* 0x000000040a027981 */ /* 0x000ea2000c1e1900 */
[----:B------:R-:W-:Y:S05]  /*01d0*/  YIELD ;  /* 0x0000000000007946 */ /* 0x000fea0003800000 */
[----:B--2---:R-:W-:-:S04]  /*01e0*/  FADD R3, R15, -R2 ;  /* 0x800000020f037221 */ /* 0x004fc80000000000 */
[----:B------:R-:W-:-:S06]  /*01f0*/  FFMA R3, R3, UR8, R2 ;  /* 0x0000000803037c23 */ /* 0x000fcc0008000002 */
[----:B------:R-:W2:Y:S02]  /*0200*/  ATOMG.E.CAS.STRONG.GPU PT, R3, [R10], R2, R3 ;  /* 0x000000020a0373a9 */ /* 0x000ea400001ee103 */
[----:B--2---:R-:W-:-:S13]  /*0210*/  ISETP.NE.AND P0, PT, R3, R2, PT ;  /* 0x000000020300720c */ /* 0x004fda0003f05270 */
[----:B------:R-:W-:Y:S05]  /*0220*/  @P0 BRA `(.L_x_92) ;  /* 0xfffffffc00e40947 */ /* 0x000fea000383ffff */
[----:B------:R-:W-:Y:S05]  /*0230*/  EXIT ;  /* 0x000000000000794d */ /* 0x000fea0003800000 */
.L_x_93:
        /* <DEDUP_REMOVED lines=12> */
.L_x_107:


//--------------------- .text._ZN4ares7quantum30generateQuantumSignatureKernelEPfim --------------------------
	.section	.text._ZN4ares7quantum30generateQuantumSignatureKernelEPfim,"ax",@progbits
	.align	128
        .global         _ZN4ares7quantum30generateQuantumSignatureKernelEPfim
        .type           _ZN4ares7quantum30generateQuantumSignatureKernelEPfim,@function
        .size           _ZN4ares7quantum30generateQuantumSignatureKernelEPfim,(.L_x_102 - _ZN4ares7quantum30generateQuantumSignatureKernelEPfim)
        .other          _ZN4ares7quantum30generateQuantumSignatureKernelEPfim,@"STO_CUDA_ENTRY STV_DEFAULT"
_ZN4ares7quantum30generateQuantumSignatureKernelEPfim:
.text._ZN4ares7quantum30generateQuantumSignatureKernelEPfim:
        /* <DEDUP_REMOVED lines=8> */
[----:B------:R-:W0:Y:S01]  /*0080*/  LDCU.64 UR4, c[0x0][0x390] ;  /* 0x00007200ff0477ac */ /* 0x000e220008000a00 */
[----:B------:R-:W-:Y:S01]  /*0090*/  IMAD.MOV.U32 R8, RZ, RZ, 0x3e055027 ;  /* 0x3e055027ff087424 */ /* 0x000fe200078e00ff */
[----:B------:R-:W-:Y:S01]  /*00a0*/  BSSY.RECONVERGENT B0, `(.L_x_94) ;  /* 0x0000045000007945 */ /* 0x000fe20003800200 */
[----:B0-----:R-:W-:-:S04]  /*00b0*/  IADD3 R0, P0, PT, R2, UR4, RZ ;  /* 0x0000000402007c10 */ /* 0x001fc8000ff1e0ff */
[----:B------:R-:W-:Y:S02]  /*00c0*/  LOP3.LUT R0, R0, 0xaad26b49, RZ, 0x3c, !PT ;  /* 0xaad26b4900007812 */ /* 0x000fe400078e3cff */
[----:B------:R-:W-:Y:S01]  /*00d0*/  LEA.HI.X.SX32 R5, R2, UR5, 0x1, P0 ;  /* 0x0000000502057c11 */ /* 0x000fe200080f0eff */
[----:B------:R-:W0:Y:S02]  /*00e0*/  LDCU.64 UR4, c[0x0][0x358] ;  /* 0x00006b00ff0477ac */ /* 0x000e240008000a00 */
[----:B------:R-:W-:-:S04]  /*00f0*/  IMAD R0, R0, 0x4182bed5, RZ ;  /* 0x4182bed500007824 */ /* 0x000fc800078e02ff */
[C---:B------:R-:W-:Y:S01]  /*0100*/  VIADD R4, R0.reuse, 0x583f19 ;  /* 0x00583f1900047836 */ /* 0x040fe20000000000 */
[----:B------:R-:W-:-:S04]  /*0110*/  IADD3 R3, PT, PT, R0, 0x75bcd15, RZ ;  /* 0x075bcd1500037810 */ /* 0x000fc80007ffe0ff */
[----:B------:R-:W-:-:S04]  /*0120*/  SHF.R.U32.HI R6, RZ, 0x2, R3 ;  /* 0x00000002ff067819 */ /* 0x000fc80000011603 */
[----:B------:R-:W-:Y:S02]  /*0130*/  LOP3.LUT R6, R6, R3, RZ, 0x3c, !PT ;  /* 0x0000000306067212 */ /* 0x000fe400078e3cff */
[----:B------:R-:W-:Y:S02]  /*0140*/  LOP3.LUT R3, R5, 0xf7dcefdd, RZ, 0x3c, !PT ;  /* 0xf7dcefdd05037812 */ /* 0x000fe400078e3cff */
[----:B------:R-:W-:Y:S01]  /*0150*/  SHF.L.U32 R5, R4, 0x4, RZ ;  /* 0x0000000404057819 */ /* 0x000fe200000006ff */
[----:B------:R-:W-:Y:S02]  /*0160*/  IMAD.SHL.U32 R7, R6, 0x2, RZ ;  /* 0x0000000206077824 */ /* 0x000fe400078e00ff */
[----:B------:R-:W-:-:S03]  /*0170*/  IMAD R3, R3, -0x658354e5, R0 ;  /* 0x9a7cab1b03037824 */ /* 0x000fc600078e0200 */
[----:B------:R-:W-:Y:S02]  /*0180*/  LOP3.LUT R5, R4, R5, R7, 0x96, !PT ;  /* 0x0000000504057212 */ /* 0x000fe400078e9607 */
[----:B------:R-:W-:Y:S02]  /*0190*/  IADD3 R3, PT, PT, R3, 0x64f0c9, RZ ;  /* 0x0064f0c903037810 */ /* 0x000fe40007ffe0ff */
[----:B------:R-:W-:Y:S01]  /*01a0*/  LOP3.LUT R4, R5, R6, RZ, 0x3c, !PT ;  /* 0x0000000605047212 */ /* 0x000fe200078e3cff */
[----:B------:R-:W-:-:S03]  /*01b0*/  IMAD.MOV.U32 R6, RZ, RZ, 0x2f800000 ;  /* 0x2f800000ff067424 */ /* 0x000fc600078e00ff */
[----:B------:R-:W-:-:S04]  /*01c0*/  IADD3 R5, PT, PT, R3, 0x587c5, R4 ;  /* 0x000587c503057810 */ /* 0x000fc80007ffe004 */
[----:B------:R-:W-:-:S05]  /*01d0*/  I2FP.F32.U32 R5, R5 ;  /* 0x0000000500057245 */ /* 0x000fca0000201000 */
[----:B------:R-:W-:-:S05]  /*01e0*/  FFMA R5, R5, R6, 1.1641532182693481445e-10 ;  /* 0x2f00000005057423 */ /* 0x000fca0000000006 */
[----:B------:R-:W-:-:S13]  /*01f0*/  FSETP.GEU.AND P0, PT, R5, 1.175494350822287508e-38, PT ;  /* 0x008000000500780b */ /* 0x000fda0003f0e000 */
[----:B------:R-:W-:-:S05]  /*0200*/  @!P0 FMUL R5, R5, 8388608 ;  /* 0x4b00000005058820 */ /* 0x000fca0000400000 */
[----:B------:R-:W-:-:S04]  /*0210*/  IADD3 R6, PT, PT, R5, -0x3f2aaaab, RZ ;  /* 0xc0d5555505067810 */ /* 0x000fc80007ffe0ff */
[----:B------:R-:W-:-:S04]  /*0220*/  LOP3.LUT R6, R6, 0xff800000, RZ, 0xc0, !PT ;  /* 0xff80000006067812 */ /* 0x000fc800078ec0ff */
[----:B------:R-:W-:-:S05]  /*0230*/  IADD3 R7, PT, PT, R5, -R6, RZ ;  /* 0x8000000605077210 */ /* 0x000fca0007ffe0ff */
[----:B------:R-:W-:Y:S01]  /*0240*/  FADD R9, R7, -1 ;  /* 0xbf80000007097421 */ /* 0x000fe20000000000 */
[----:B------:R-:W-:Y:S02]  /*0250*/  FSEL R7, RZ, -23, P0 ;  /* 0xc1b80000ff077808 */ /* 0x000fe40000000000 */
[----:B------:R-:W-:Y:S01]  /*0260*/  ISETP.GT.U32.AND P0, PT, R5, 0x7f7fffff, PT ;  /* 0x7f7fffff0500780c */ /* 0x000fe20003f04070 */
        /* <DEDUP_REMOVED lines=8> */
[----:B------:R-:W-:Y:S02]  /*02f0*/  I2FP.F32.S32 R8, R6 ;  /* 0x0000000600087245 */ /* 0x000fe40000201400 */
[----:B------:R-:W-:Y:S01]  /*0300*/  LOP3.LUT R6, R0, 0x159a55e5, RZ, 0x3c, !PT ;  /* 0x159a55e500067812 */ /* 0x000fe200078e3cff */
[C---:B------:R-:W-:Y:S02]  /*0310*/  FMUL R10, R9.reuse, R10 ;  /* 0x0000000a090a7220 */ /* 0x040fe40000400000 */
[----:B------:R-:W-:Y:S01]  /*0320*/  FFMA R8, R8, 1.1920928955078125e-07, R7 ;  /* 0x3400000008087823 */ /* 0x000fe20000000007 */
[----:B------:R-:W-:Y:S01]  /*0330*/  SHF.R.U32.HI R7, RZ, 0x2, R6 ;  /* 0x00000002ff077819 */ /* 0x000fe20000011606 */
[----:B------:R-:W-:Y:S01]  /*0340*/  FFMA R9, R9, R10, R9 ;  /* 0x0000000a09097223 */ /* 0x000fe20000000009 */
[----:B------:R-:W-:Y:S02]  /*0350*/  MOV R6, 0x7f800000 ;  /* 0x7f80000000067802 */ /* 0x000fe40000000f00 */
[----:B------:R-:W-:Y:S01]  /*0360*/  LOP3.LUT R7, R7, 0x159a55e5, R0, 0x96, !PT ;  /* 0x159a55e507077812 */ /* 0x000fe200078e9600 */
[----:B------:R-:W-:Y:S01]  /*0370*/  FFMA R8, R8, 0.69314718246459960938, R9 ;  /* 0x3f31721808087823 */ /* 0x000fe20000000009 */
[----:B------:R-:W-:-:S02]  /*0380*/  IMAD.SHL.U32 R0, R4, 0x10, RZ ;  /* 0x0000001004007824 */ /* 0x000fc400078e00ff */
[----:B------:R-:W-:Y:S01]  /*0390*/  @P0 FFMA R8, R5, R6, +INF ;  /* 0x7f80000005080423 */ /* 0x000fe20000000006 */
[----:B------:R-:W-:Y:S02]  /*03a0*/  SHF.L.U32 R6, R7, 0x1, RZ ;  /* 0x0000000107067819 */ /* 0x000fe400000006ff */
[----:B------:R-:W-:Y:S01]  /*03b0*/  FSETP.NEU.AND P0, PT, R5, RZ, PT ;  /* 0x000000ff0500720b */ /* 0x000fe20003f0d000 */
[----:B------:R-:W-:Y:S01]  /*03c0*/  FMUL R8, R8, -2 ;  /* 0xc000000008087820 */ /* 0x000fe20000400000 */
[----:B------:R-:W-:-:S04]  /*03d0*/  LOP3.LUT R7, R7, R6, R0, 0x96, !PT ;  /* 0x0000000607077212 */ /* 0x000fc800078e9600 */
[----:B------:R-:W-:Y:S02]  /*03e0*/  FSEL R0, R8, +INF , P0 ;  /* 0x7f80000008007808 */ /* 0x000fe40000000000 */
[----:B------:R-:W-:Y:S02]  /*03f0*/  LOP3.LUT R4, R7, R4, RZ, 0x3c, !PT ;  /* 0x0000000407047212 */ /* 0x000fe400078e3cff */
[----:B------:R-:W-:Y:S01]  /*0400*/  IADD3 R6, PT, PT, R0, -0xd000000, RZ ;  /* 0xf300000000067810 */ /* 0x000fe20007ffe0ff */
[----:B------:R1:W2:Y:S01]  /*0410*/  MUFU.RSQ R5, R0 ;  /* 0x0000000000057308 */ /* 0x0002a20000001400 */
[----:B------:R-:W-:Y:S01]  /*0420*/  IADD3 R4, PT, PT, R3, 0xb0f8a, R4 ;  /* 0x000b0f8a03047810 */ /* 0x000fe20007ffe004 */
[----:B------:R-:W-:Y:S01]  /*0430*/  HFMA2 R3, -RZ, RZ, 0.1495361328125, 0.0004794597625732421875 ;  /* 0x30c90fdbff037431 */ /* 0x000fe200000001ff */
[----:B------:R-:W-:Y:S02]  /*0440*/  ISETP.GT.U32.AND P0, PT, R6, 0x727fffff, PT ;  /* 0x727fffff0600780c */ /* 0x000fe40003f04070 */
[----:B------:R-:W-:-:S05]  /*0450*/  I2FP.F32.U32 R4, R4 ;  /* 0x0000000400047245 */ /* 0x000fca0000201000 */
[----:B------:R-:W-:-:S06]  /*0460*/  FFMA R3, R4, R3, 7.314590599882819788e-10 ;  /* 0x30490fdb04037423 */ /* 0x000fcc0000000003 */
[----:B01----:R-:W-:Y:S05]  /*0470*/  @!P0 BRA `(.L_x_95) ;  /* 0x00000000000c8947 */ /* 0x003fea0003800000 */
[----:B------:R-:W-:-:S07]  /*0480*/  MOV R9, 0x4a0 ;  /* 0x000004a000097802 */ /* 0x000fce0000000f00 */
[----:B--2---:R-:W-:Y:S05]  /*0490*/  CALL.REL.NOINC `($__internal_2_$__cuda_sm20_sqrt_rn_f32_slowpath) ;  /* 0x0000000000347944 */ /* 0x004fea0003c00000 */
[----:B------:R-:W-:Y:S05]  /*04a0*/  BRA `(.L_x_96) ;  /* 0x0000000000107947 */ /* 0x000fea0003800000 */
.L_x_95:
[----:B--2---:R-:W-:Y:S01]  /*04b0*/  FMUL.FTZ R7, R0, R5 ;  /* 0x0000000500077220 */ /* 0x004fe20000410000 */
[----:B------:R-:W-:-:S03]  /*04c0*/  FMUL.FTZ R5, R5, 0.5 ;  /* 0x3f00000005057820 */ /* 0x000fc60000410000 */
[----:B------:R-:W-:-:S04]  /*04d0*/  FFMA R0, -R7, R7, R0 ;  /* 0x0000000707007223 */ /* 0x000fc80000000100 */
[----:B------:R-:W-:-:S07]  /*04e0*/  FFMA R0, R0, R5, R7 ;  /* 0x0000000500007223 */ /* 0x000fce0000000007 */
.L_x_96:
[----:B------:R-:W-:Y:S05]  /*04f0*/  BSYNC.RECONVERGENT B0 ;  /* 0x0000000000007941 */ /* 0x000fea0003800200 */
.L_x_94:
[----:B------:R-:W0:Y:S01]  /*0500*/  LDC.64 R4, c[0x0][0x380] ;  /* 0x0000e000ff047b82 */ /* 0x000e220000000a00 */
[----:B------:R-:W-:-:S04]  /*0510*/  FMUL.RZ R6, R3, 0.15915493667125701904 ;  /* 0x3e22f98303067820 */ /* 0x000fc8000040c000 */
[----:B------:R-:W1:Y:S02]  /*0520*/  MUFU.SIN R7, R6 ;  /* 0x0000000600077308 */ /* 0x000e640000000400 */
[----:B-1----:R-:W-:Y:S01]  /*0530*/  FMUL R7, R7, R0 ;  /* 0x0000000007077220 */ /* 0x002fe20000400000 */
[----:B0-----:R-:W-:-:S05]  /*0540*/  IMAD.WIDE R2, R2, 0x4, R4 ;  /* 0x0000000402027825 */ /* 0x001fca00078e0204 */
[----:B------:R-:W-:Y:S01]  /*0550*/  STG.E desc[UR4][R2.64], R7 ;  /* 0x0000000702007986 */ /* 0x000fe2000c101904 */
[----:B------:R-:W-:Y:S05]  /*0560*/  EXIT ;  /* 0x000000000000794d */ /* 0x000fea0003800000 */
        .weak           $__internal_2_$__cuda_sm20_sqrt_rn_f32_slowpath
        .type           $__internal_2_$__cuda_sm20_sqrt_rn_f32_slowpath,@function
        .size           $__internal_2_$__cuda_sm20_sqrt_rn_f32_slowpath,(.L_x_102 - $__internal_2_$__cuda_sm20_sqrt_rn_f32_slowpath)
$__internal_2_$__cuda_sm20_sqrt_rn_f32_slowpath:
[----:B------:R-:W-:-:S13]  /*0570*/  LOP3.LUT P0, RZ, R0, 0x7fffffff, RZ, 0xc0, !PT ;  /* 0x7fffffff00ff7812 */ /* 0x000fda000780c0ff */
[----:B------:R-:W-:Y:S01]  /*0580*/  @!P0 IMAD.MOV.U32 R4, RZ, RZ, R0 ;  /* 0x000000ffff048224 */ /* 0x000fe200078e0000 */
[----:B------:R-:W-:Y:S06]  /*0590*/  @!P0 BRA `(.L_x_97) ;  /* 0x0000000000408947 */ /* 0x000fec0003800000 */
[----:B------:R-:W-:-:S13]  /*05a0*/  FSETP.GEU.FTZ.AND P0, PT, R0, RZ, PT ;  /* 0x000000ff0000720b */ /* 0x000fda0003f1e000 */
[----:B------:R-:W-:Y:S01]  /*05b0*/  @!P0 MOV R4, 0x7fffffff ;  /* 0x7fffffff00048802 */ /* 0x000fe20000000f00 */
[----:B------:R-:W-:Y:S06]  /*05c0*/  @!P0 BRA `(.L_x_97) ;  /* 0x0000000000348947 */ /* 0x000fec0003800000 */
[----:B------:R-:W-:-:S13]  /*05d0*/  FSETP.GTU.FTZ.AND P0, PT, |R0|, +INF , PT ;  /* 0x7f8000000000780b */ /* 0x000fda0003f1c200 */
[----:B------:R-:W-:Y:S01]  /*05e0*/  @P0 FADD.FTZ R4, R0, 1 ;  /* 0x3f80000000040421 */ /* 0x000fe20000010000 */
[----:B------:R-:W-:Y:S06]  /*05f0*/  @P0 BRA `(.L_x_97) ;  /* 0x0000000000280947 */ /* 0x000fec0003800000 */
[----:B------:R-:W-:-:S13]  /*0600*/  FSETP.NEU.FTZ.AND P0, PT, |R0|, +INF , PT ;  /* 0x7f8000000000780b */ /* 0x000fda0003f1d200 */
[----:B------:R-:W-:-:S04]  /*0610*/  @P0 FFMA R5, R0, 1.84467440737095516160e+19, RZ ;  /* 0x5f80000000050823 */ /* 0x000fc800000000ff */
[----:B------:R-:W0:Y:S02]  /*0620*/  @P0 MUFU.RSQ R4, R5 ;  /* 0x0000000500040308 */ /* 0x000e240000001400 */
[----:B0-----:R-:W-:Y:S01]  /*0630*/  @P0 FMUL.FTZ R6, R5, R4 ;  /* 0x0000000405060220 */ /* 0x001fe20000410000 */
[----:B------:R-:W-:Y:S01]  /*0640*/  @P0 FMUL.FTZ R8, R4, 0.5 ;  /* 0x3f00000004080820 */ /* 0x000fe20000410000 */
[----:B------:R-:W-:Y:S02]  /*0650*/  @!P0 MOV R4, R0 ;  /* 0x0000000000048202 */ /* 0x000fe40000000f00 */
[----:B------:R-:W-:-:S04]  /*0660*/  @P0 FADD.FTZ R7, -R6, -RZ ;  /* 0x800000ff06070221 */ /* 0x000fc80000010100 */
[----:B------:R-:W-:-:S04]  /*0670*/  @P0 FFMA R7, R6, R7, R5 ;  /* 0x0000000706070223 */ /* 0x000fc80000000005 */
[----:B------:R-:W-:-:S04]  /*0680*/  @P0 FFMA R7, R7, R8, R6 ;  /* 0x0000000807070223 */ /* 0x000fc80000000006 */
[----:B------:R-:W-:-:S07]  /*0690*/  @P0 FMUL.FTZ R4, R7, 2.3283064365386962891e-10 ;  /* 0x2f80000007040820 */ /* 0x000fce0000410000 */
.L_x_97:
[----:B------:R-:W-:Y:S02]  /*06a0*/  HFMA2 R5, -RZ, RZ, 0, 0 ;  /* 0x00000000ff057431 */ /* 0x000fe400000001ff */
[----:B------:R-:W-:Y:S01]  /*06b0*/  IMAD.MOV.U32 R0, RZ, RZ, R4 ;  /* 0x000000ffff007224 */ /* 0x000fe200078e0004 */
[----:B------:R-:W-:-:S04]  /*06c0*/  MOV R4, R9 ;  /* 0x0000000900047202 */ /* 0x000fc80000000f00 */
[----:B------:R-:W-:Y:S05]  /*06d0*/  RET.REL.NODEC R4 `(_ZN4ares7quantum30generateQuantumSignatureKernelEPfim) ;  /* 0xfffffff804487950 */ /* 0x000fea0003c3ffff */
.L_x_98:
        /* <DEDUP_REMOVED lines=10> */
.L_x_102:


//--------------------- .text._ZN3cub18CUB_300001_SM_10006detail11EmptyKernelIvEEvv --------------------------
	.section	.text._ZN3cub18CUB_300001_SM_10006detail11EmptyKernelIvEEvv,"ax",@progbits
	.align	128
        .global         _ZN3cub18CUB_300001_SM_10006detail11EmptyKernelIvEEvv
        .type           _ZN3cub18CUB_300001_SM_10006detail11EmptyKernelIvEEvv,@function
        .size           _ZN3cub18CUB_300001_SM_10006detail11EmptyKernelIvEEvv,(.L_x_109 - _ZN3cub18CUB_300001_SM_10006detail11EmptyKernelIvEEvv)
        .other          _ZN3cub18CUB_300001_SM_10006detail11EmptyKernelIvEEvv,@"STO_CUDA_ENTRY STV_DEFAULT"
_ZN3cub18CUB_300001_SM_10006detail11EmptyKernelIvEEvv:
.text._ZN3cub18CUB_300001_SM_10006detail11EmptyKernelIvEEvv:
[----:B------:R-:W-:Y:S01]  /*0000*/  LDC R1, c[0x0][0x37c] ;  /* 0x0000df00ff017b82 */ /* 0x000fe20000000800 */
[----:B------:R-:W-:Y:S05]  /*0010*/  EXIT ;  /* 0x000000000000794d */ /* 0x000fea0003800000 */
.L_x_99:
        /* <DEDUP_REMOVED lines=14> */
.L_x_109:


//--------------------- .nv.global.init           --------------------------
	.section	.nv.global.init,"aw",@progbits
	.align	4
.nv.global.init:
	.type		mrg32k3aM1SubSeq,@object
	.size		mrg32k3aM1SubSeq,(mrg32k3aM2SubSeq - mrg32k3aM1SubSeq)
mrg32k3aM1SubSeq:
        /*0000*/ 	.byte	0x0b, 0xcc, 0xee, 0x04, 0x73, 0x29, 0x8b, 0x6f, 0xf6, 0x53, 0x03, 0xf6, 0x23, 0xf6, 0xea, 0xda
        /* <DEDUP_REMOVED lines=125> */
	.type		mrg32k3aM2SubSeq,@object
	.size		mrg32k3aM2SubSeq,(mrg32k3aM1 - mrg32k3aM2SubSeq)
mrg32k3aM2SubSeq:
        /* <DEDUP_REMOVED lines=126> */
	.type		mrg32k3aM1,@object
	.size		mrg32k3aM1,(mrg32k3aM1Seq - mrg32k3aM1)
mrg32k3aM1:
        /* <DEDUP_REMOVED lines=144> */
	.type		mrg32k3aM1Seq,@object
	.size		mrg32k3aM1Seq,(mrg32k3aM2 - mrg32k3aM1Seq)
mrg32k3aM1Seq:
        /* <DEDUP_REMOVED lines=144> */
	.type		mrg32k3aM2,@object
	.size		mrg32k3aM2,(mrg32k3aM2Seq - mrg32k3aM2)
mrg32k3aM2:
        /* <DEDUP_REMOVED lines=144> */
	.type		mrg32k3aM2Seq,@object
	.size		mrg32k3aM2Seq,(precalc_xorwow_matrix - mrg32k3aM2Seq)
mrg32k3aM2Seq:
        /* <DEDUP_REMOVED lines=144> */
	.type		precalc_xorwow_matrix,@object
	.size		precalc_xorwow_matrix,(precalc_xorwow_offset_matrix - precalc_xorwow_matrix)
precalc_xorwow_matrix:
        /* <DEDUP_REMOVED lines=6400> */
	.type		precalc_xorwow_offset_matrix,@object
	.size		precalc_xorwow_offset_matrix,(.L_1 - precalc_xorwow_offset_matrix)
precalc_xorwow_offset_matrix:
        /* <DEDUP_REMOVED lines=6400> */
.L_1:


//--------------------- .nv.shared._ZN4ares7quantum20chaosDetectionKernelEPfPKfiif --------------------------
	.section	.nv.shared._ZN4ares7quantum20chaosDetectionKernelEPfPKfiif,"aw",@nobits
	.sectionflags	@""
	.align	16
	.zero		1024


//--------------------- .nv.shared.reserved.0     --------------------------
	.section	.nv.shared.reserved.0,"aw",@nobits
	.weak		__nv_reservedSMEM_offset_0_alias
	.size		__nv_reservedSMEM_offset_0_alias, 0, 64
	.other		__nv_reservedSMEM_offset_0_alias,@"STO_CUDA_RESERVED_SHARED STV_DEFAULT"
__nv_reservedSMEM_offset_0_alias:
	.zero		0
	.zero		64


//--------------------- .nv.global                --------------------------
	.section	.nv.global,"aw",@nobits
.nv.global:
	.type		_ZN34_INTERNAL_4b62943c_4_k_cu_60f7777d6thrust24THRUST_300001_SM_1000_NS3seqE,@object
	.size		_ZN34_INTERNAL_4b62943c_4_k_cu_60f7777d6thrust24THRUST_300001_SM_1000_NS3seqE,(_ZN34_INTERNAL_4b62943c_4_k_cu_60f7777d4cuda3std3__48in_placeE - _ZN34_INTERNAL_4b62943c_4_k_cu_60f7777d6thrust24THRUST_300001_SM_1000_NS3seqE)
_ZN34_INTERNAL_4b62943c_4_k_cu_60f7777d6thrust24THRUST_300001_SM_1000_NS3seqE:
	.zero		1
	.type		_ZN34_INTERNAL_4b62943c_4_k_cu_60f7777d4cuda3std3__48in_placeE,@object
	.size		_ZN34_INTERNAL_4b62943c_4_k_cu_60f7777d4cuda3std3__48in_placeE,(_ZN34_INTERNAL_4b62943c_4_k_cu_60f7777d4cuda3std6ranges3__45__cpo4sizeE - _ZN34_INTERNAL_4b62943c_4_k_cu_60f7777d4cuda3std3__48in_placeE)
_ZN34_INTERNAL_4b62943c_4_k_cu_60f7777d4cuda3std3__48in_placeE:
	.zero		1
	.type		_ZN34_INTERNAL_4b62943c_4_k_cu_60f7777d4cuda3std6ranges3__45__cpo4sizeE,@object
	.size		_ZN34_INTERNAL_4b62943c_4_k_cu_60f7777d4cuda3std6ranges3__45__cpo4sizeE,(_ZN34_INTERNAL_4b62943c_4_k_cu_60f7777d6thrust24THRUST_300001_SM_1000_NS12placeholders2_3E - _ZN34_INTERNAL_4b62943c_4_k_cu_60f7777d4cuda3std6ranges3__45__cpo4sizeE)
_ZN34_INTERNAL_4b62943c_4_k_cu_60f7777d4cuda3std6ranges3__45__cpo4sizeE:
	.zero		1
	.type		_ZN34_INTERNAL_4b62943c_4_k_cu_60f7777d6thrust24THRUST_300001_SM_1000_NS12placeholders2_3E,@object
	.size		_ZN34_INTERNAL_4b62943c_4_k_cu_60f7777d6thrust24THRUST_300001_SM_1000_NS12placeholders2_3E,(_ZN34_INTERNAL_4b62943c_4_k_cu_60f7777d4cuda3std3__45__cpo6cbeginE - _ZN34_INTERNAL_4b62943c_4_k_cu_60f7777d6thrust24THRUST_300001_SM_1000_NS12placeholders2_3E)
_ZN34_INTERNAL_4b62943c_4_k_cu_60f7777d6thrust24THRUST_300001_SM_1000_NS12placeholders2_3E:
	.zero		1
	.type		_ZN34_INTERNAL_4b62943c_4_k_cu_60f7777d4cuda3std3__45__cpo6cbeginE,@object
	.size		_ZN34_INTERNAL_4b62943c_4_k_cu_60f7777d4cuda3std3__45__cpo6cbeginE,(_ZN34_INTERNAL_4b62943c_4_k_cu_60f7777d4cuda3std6ranges3__45__cpo6cbeginE - _ZN34_INTERNAL_4b62943c_4_k_cu_60f7777d4cuda3std3__45__cpo6cbeginE)
_ZN34_INTERNAL_4b62943c_4_k_cu_60f7777d4cuda3std3__45__cpo6cbeginE:
	.zero		1
	.type		_ZN34_INTERNAL_4b62943c_4_k_cu_60f7777d4cuda3std6ranges3__45__cpo6cbeginE,@object
	.size		_ZN34_INTERNAL_4b62943c_4_k_cu_60f7777d4cuda3std6ranges3__45__cpo6cbeginE,(_ZN34_INTERNAL_4b62943c_4_k_cu_60f7777d6thrust24THRUST_300001_SM_1000_NS12placeholders2_7E - _ZN34_INTERNAL_4b62943c_4_k_cu_60f7777d4cuda3std6ranges3__45__cpo6cbeginE)
_ZN34_INTERNAL_4b62943c_4_k_cu_60f7777d4cuda3std6ranges3__45__cpo6cbeginE:
	.zero		1
	.type		_ZN34_INTERNAL_4b62943c_4_k_cu_60f7777d6thrust24THRUST_300001_SM_1000_NS12placeholders2_7E,@object
	.size		_ZN34_INTERNAL_4b62943c_4_k_cu_60f7777d6thrust24THRUST_300001_SM_1000_NS12placeholders2_7E,(_ZN34_INTERNAL_4b62943c_4_k_cu_60f7777d4cuda3std3__45__cpo7crbeginE - _ZN34_INTERNAL_4b62943c_4_k_cu_60f7777d6thrust24THRUST_300001_SM_1000_NS12placeholders2_7E)
_ZN34_INTERNAL_4b62943c_4_k_cu_60f7777d6thrust24THRUST_300001_SM_1000_NS12placeholders2_7E:
	.zero		1
	.type		_ZN34_INTERNAL_4b62943c_4_k_cu_60f7777d4cuda3std3__45__cpo7crbeginE,@object
	.size		_ZN34_INTERNAL_4b62943c_4_k_cu_60f7777d4cuda3std3__45__cpo7crbeginE,(_ZN34_INTERNAL_4b62943c_4_k_cu_60f7777d4cuda3std6ranges3__45__cpo4nextE - _ZN34_INTERNAL_4b62943c_4_k_cu_60f7777d4cuda3std3__45__cpo7crbeginE)
_ZN34_INTERNAL_4b62943c_4_k_cu_60f7777d4cuda3std3__45__cpo7crbeginE:
	.zero		1
	.type		_ZN34_INTERNAL_4b62943c_4_k_cu_60f7777d4cuda3std6ranges3__45__cpo4nextE,@object
	.size		_ZN34_INTERNAL_4b62943c_4_k_cu_60f7777d4cuda3std6ranges3__45__cpo4nextE,(_ZN34_INTERNAL_4b62943c_4_k_cu_60f7777d4cuda3std6ranges3__45__cpo4swapE - _ZN34_INTERNAL_4b62943c_4_k_cu_60f7777d4cuda3std6ranges3__45__cpo4nextE)
_ZN34_INTERNAL_4b62943c_4_k_cu_60f7777d4cuda3std6ranges3__45__cpo4nextE:
	.zero		1
	.type		_ZN34_INTERNAL_4b62943c_4_k_cu_60f7777d4cuda3std6ranges3__45__cpo4swapE,@object
	.size		_ZN34_INTERNAL_4b62943c_4_k_cu_60f7777d4cuda3std6ranges3__45__cpo4swapE,(_ZN34_INTERNAL_4b62943c_4_k_cu_60f7777d6thrust24THRUST_300001_SM_1000_NS8cuda_cub10par_nosyncE - _ZN34_INTERNAL_4b62943c_4_k_cu_60f7777d4cuda3std6ranges3__45__cpo4swapE)
_ZN34_INTERNAL_4b62943c_4_k_cu_60f7777d4cuda3std6ranges3__45__cpo4swapE:
	.zero		1
	.type		_ZN34_INTERNAL_4b62943c_4_k_cu_60f7777d6thrust24THRUST_300001_SM_1000_NS8cuda_cub10par_nosyncE,@object
	.size		_ZN34_INTERNAL_4b62943c_4_k_cu_60f7777d6thrust24THRUST_300001_SM_1000_NS8cuda_cub10par_nosyncE,(_ZN34_INTERNAL_4b62943c_4_k_cu_60f7777d6thrust24THRUST_300001_SM_1000_NS12placeholders2_9E - _ZN34_INTERNAL_4b62943c_4_k_cu_60f7777d6thrust24THRUST_300001_SM_1000_NS8cuda_cub10par_nosyncE)
_ZN34_INTERNAL_4b62943c_4_k_cu_60f7777d6thrust24THRUST_300001_SM_1000_NS8cuda_cub10par_nosyncE:
	.zero		1
	.type		_ZN34_INTERNAL_4b62943c_4_k_cu_60f7777d6thrust24THRUST_300001_SM_1000_NS12placeholders2_9E,@object
	.size		_ZN34_INTERNAL_4b62943c_4_k_cu_60f7777d6thrust24THRUST_300001_SM_1000_NS12placeholders2_9E,(_ZN34_INTERNAL_4b62943c_4_k_cu_60f7777d4cuda3std3__436_GLOBAL__N__4b62943c_4_k_cu_60f7777d6ignoreE - _ZN34_INTERNAL_4b62943c_4_k_cu_60f7777d6thrust24THRUST_300001_SM_1000_NS12placeholders2_9E)
_ZN34_INTERNAL_4b62943c_4_k_cu_60f7777d6thrust24THRUST_300001_SM_1000_NS12placeholders2_9E:
	.zero		1
	.type		_ZN34_INTERNAL_4b62943c_4_k_cu_60f7777d4cuda3std3__436_GLOBAL__N__4b62943c_4_k_cu_60f7777d6ignoreE,@object
	.size		_ZN34_INTERNAL_4b62943c_4_k_cu_60f7777d4cuda3std3__436_GLOBAL__N__4b62943c_4_k_cu_60f7777d6ignoreE,(_ZN34_INTERNAL_4b62943c_4_k_cu_60f7777d4cuda3std6ranges3__45__cpo4dataE - _ZN34_INTERNAL_4b62943c_4_k_cu_60f7777d4cuda3std3__436_GLOBAL__N__4b62943c_4_k_cu_60f7777d6ignoreE)
_ZN34_INTERNAL_4b62943c_4_k_cu_60f7777d4cuda3std3__436_GLOBAL__N__4b62943c_4_k_cu_60f7777d6ignoreE:
	.zero		1
	.type		_ZN34_INTERNAL_4b62943c_4_k_cu_60f7777d4cuda3std6ranges3__45__cpo4dataE,@object
	.size		_ZN34_INTERNAL_4b62943c_4_k_cu_60f7777d4cuda3std6ranges3__45__cpo4dataE,(_ZN34_INTERNAL_4b62943c_4_k_cu_60f7777d6thrust24THRUST_300001_SM_1000_NS12placeholders2_1E - _ZN34_INTERNAL_4b62943c_4_k_cu_60f7777d4cuda3std6ranges3__45__cpo4dataE)
_ZN34_INTERNAL_4b62943c_4_k_cu_60f7777d4cuda3std6ranges3__45__cpo4dataE:
	.zero		1
	.type		_ZN34_INTERNAL_4b62943c_4_k_cu_60f7777d6thrust24THRUST_300001_SM_1000_NS12placeholders2_1E,@object
	.size		_ZN34_INTERNAL_4b62943c_4_k_cu_60f7777d6thrust24THRUST_300001_SM_1000_NS12placeholders2_1E,(_ZN34_INTERNAL_4b62943c_4_k_cu_60f7777d4cuda3std3__45__cpo5beginE - _ZN34_INTERNAL_4b62943c_4_k_cu_60f7777d6thrust24THRUST_300001_SM_1000_NS12placeholders2_1E)
_ZN34_INTERNAL_4b62943c_4_k_cu_60f7777d6thrust24THRUST_300001_SM_1000_NS12placeholders2_1E:
	.zero		1
	.type		_ZN34_INTERNAL_4b62943c_4_k_cu_60f7777d4cuda3std3__45__cpo5beginE,@object
	.size		_ZN34_INTERNAL_4b62943c_4_k_cu_60f7777d4cuda3std3__45__cpo5beginE,(_ZN34_INTERNAL_4b62943c_4_k_cu_60f7777d4cuda3std6ranges3__45__cpo5beginE - _ZN34_INTERNAL_4b62943c_4_k_cu_60f7777d4cuda3std3__45__cpo5beginE)
_ZN34_INTERNAL_4b62943c_4_k_cu_60f7777d4cuda3std3__45__cpo5beginE:
	.zero		1
	.type		_ZN34_INTERNAL_4b62943c_4_k_cu_60f7777d4cuda3std6ranges3__45__cpo5beginE,@object
	.size		_ZN34_INTERNAL_4b62943c_4_k_cu_60f7777d4cuda3std6ranges3__45__cpo5beginE,(_ZN34_INTERNAL_4b62943c_4_k_cu_60f7777d6thrust24THRUST_300001_SM_1000_NS12placeholders2_5E - _ZN34_INTERNAL_4b62943c_4_k_cu_60f7777d4cuda3std6ranges3__45__cpo5beginE)
_ZN34_INTERNAL_4b62943c_4_k_cu_60f7777d4cuda3std6ranges3__45__cpo5beginE:
	.zero		1
	.type		_ZN34_INTERNAL_4b62943c_4_k_cu_60f7777d6thrust24THRUST_300001_SM_1000_NS12placeholders2_5E,@object
	.size		_ZN34_INTERNAL_4b62943c_4_k_cu_60f7777d6thrust24THRUST_300001_SM_1000_NS12placeholders2_5E,(_ZN34_INTERNAL_4b62943c_4_k_cu_60f7777d4cuda3std3__45__cpo6rbeginE - _ZN34_INTERNAL_4b62943c_4_k_cu_60f7777d6thrust24THRUST_300001_SM_1000_NS12placeholders2_5E)
_ZN34_INTERNAL_4b62943c_4_k_cu_60f7777d6thrust24THRUST_300001_SM_1000_NS12placeholders2_5E:
	.zero		1
	.type		_ZN34_INTERNAL_4b62943c_4_k_cu_60f7777d4cuda3std3__45__cpo6rbeginE,@object
	.size		_ZN34_INTERNAL_4b62943c_4_k_cu_60f7777d4cuda3std3__45__cpo6rbeginE,(_ZN34_INTERNAL_4b62943c_4_k_cu_60f7777d4cuda3std6ranges3__45__cpo7advanceE - _ZN34_INTERNAL_4b62943c_4_k_cu_60f7777d4cuda3std3__45__cpo6rbeginE)
_ZN34_INTERNAL_4b62943c_4_k_cu_60f7777d4cuda3std3__45__cpo6rbeginE:
	.zero		1
	.type		_ZN34_INTERNAL_4b62943c_4_k_cu_60f7777d4cuda3std6ranges3__45__cpo7advanceE,@object
	.size		_ZN34_INTERNAL_4b62943c_4_k_cu_60f7777d4cuda3std6ranges3__45__cpo7advanceE,(_ZN34_INTERNAL_4b62943c_4_k_cu_60f7777d4cuda3std3__47nulloptE - _ZN34_INTERNAL_4b62943c_4_k_cu_60f7777d4cuda3std6ranges3__45__cpo7advanceE)
_ZN34_INTERNAL_4b62943c_4_k_cu_60f7777d4cuda3std6ranges3__45__cpo7advanceE:
	.zero		1
	.type		_ZN34_INTERNAL_4b62943c_4_k_cu_60f7777d4cuda3std3__47nulloptE,@object
	.size		_ZN34_INTERNAL_4b62943c_4_k_cu_60f7777d4cuda3std3__47nulloptE,(_ZN34_INTERNAL_4b62943c_4_k_cu_60f7777d4cuda3std6ranges3__45__cpo8distanceE - _ZN34_INTERNAL_4b62943c_4_k_cu_60f7777d4cuda3std3__47nulloptE)
_ZN34_INTERNAL_4b62943c_4_k_cu_60f7777d4cuda3std3__47nulloptE:
	.zero		1
	.type		_ZN34_INTERNAL_4b62943c_4_k_cu_60f7777d4cuda3std6ranges3__45__cpo8distanceE,@object
	.size		_ZN34_INTERNAL_4b62943c_4_k_cu_60f7777d4cuda3std6ranges3__45__cpo8distanceE,(_ZN34_INTERNAL_4b62943c_4_k_cu_60f7777d6thrust24THRUST_300001_SM_1000_NS12placeholders3_10E - _ZN34_INTERNAL_4b62943c_4_k_cu_60f7777d4cuda3std6ranges3__45__cpo8distanceE)
_ZN34_INTERNAL_4b62943c_4_k_cu_60f7777d4cuda3std6ranges3__45__cpo8distanceE:
	.zero		1
	.type		_ZN34_INTERNAL_4b62943c_4_k_cu_60f7777d6thrust24THRUST_300001_SM_1000_NS12placeholders3_10E,@object
	.size		_ZN34_INTERNAL_4b62943c_4_k_cu_60f7777d6thrust24THRUST_300001_SM_1000_NS12placeholders3_10E,(_ZN34_INTERNAL_4b62943c_4_k_cu_60f7777d4cuda3std3__419piecewise_constructE - _ZN34_INTERNAL_4b62943c_4_k_cu_60f7777d6thrust24THRUST_300001_SM_1000_NS12placeholders3_10E)
_ZN34_INTERNAL_4b62943c_4_k_cu_60f7777d6thrust24THRUST_300001_SM_1000_NS12placeholders3_10E:
	.zero		1
	.type		_ZN34_INTERNAL_4b62943c_4_k_cu_60f7777d4cuda3std3__419piecewise_constructE,@object
	.size		_ZN34_INTERNAL_4b62943c_4_k_cu_60f7777d4cuda3std3__419piecewise_constructE,(_ZN34_INTERNAL_4b62943c_4_k_cu_60f7777d4cuda3std6ranges3__45__cpo5cdataE - _ZN34_INTERNAL_4b62943c_4_k_cu_60f7777d4cuda3std3__419piecewise_constructE)
_ZN34_INTERNAL_4b62943c_4_k_cu_60f7777d4cuda3std3__419piecewise_constructE:
	.zero		1
	.type		_ZN34_INTERNAL_4b62943c_4_k_cu_60f7777d4cuda3std6ranges3__45__cpo5cdataE,@object
	.size		_ZN34_INTERNAL_4b62943c_4_k_cu_60f7777d4cuda3std6ranges3__45__cpo5cdataE,(_ZN34_INTERNAL_4b62943c_4_k_cu_60f7777d6thrust24THRUST_300001_SM_1000_NS12placeholders2_2E - _ZN34_INTERNAL_4b62943c_4_k_cu_60f7777d4cuda3std6ranges3__45__cpo5cdataE)
_ZN34_INTERNAL_4b62943c_4_k_cu_60f7777d4cuda3std6ranges3__45__cpo5cdataE:
	.zero		1
	.type		_ZN34_INTERNAL_4b62943c_4_k_cu_60f7777d6thrust24THRUST_300001_SM_1000_NS12placeholders2_2E,@object
	.size		_ZN34_INTERNAL_4b62943c_4_k_cu_60f7777d6thrust24THRUST_300001_SM_1000_NS12placeholders2_2E,(_ZN34_INTERNAL_4b62943c_4_k_cu_60f7777d4cuda3std3__45__cpo3endE - _ZN34_INTERNAL_4b62943c_4_k_cu_60f7777d6thrust24THRUST_300001_SM_1000_NS12placeholders2_2E)
_ZN34_INTERNAL_4b62943c_4_k_cu_60f7777d6thrust24THRUST_300001_SM_1000_NS12placeholders2_2E:
	.zero		1
	.type		_ZN34_INTERNAL_4b62943c_4_k_cu_60f7777d4cuda3std3__45__cpo3endE,@object
	.size		_ZN34_INTERNAL_4b62943c_4_k_cu_60f7777d4cuda3std3__45__cpo3endE,(_ZN34_INTERNAL_4b62943c_4_k_cu_60f7777d4cuda3std6ranges3__45__cpo3endE - _ZN34_INTERNAL_4b62943c_4_k_cu_60f7777d4cuda3std3__45__cpo3endE)
_ZN34_INTERNAL_4b62943c_4_k_cu_60f7777d4cuda3std3__45__cpo3endE:
	.zero		1
	.type		_ZN34_INTERNAL_4b62943c_4_k_cu_60f7777d4cuda3std6ranges3__45__cpo3endE,@object
	.size		_ZN34_INTERNAL_4b62943c_4_k_cu_60f7777d4cuda3std6ranges3__45__cpo3endE,(_ZN34_INTERNAL_4b62943c_4_k_cu_60f7777d6thrust24THRUST_300001_SM_1000_NS12placeholders2_6E - _ZN34_INTERNAL_4b62943c_4_k_cu_60f7777d4cuda3std6ranges3__45__cpo3endE)
_ZN34_INTERNAL_4b62943c_4_k_cu_60f7777d4cuda3std6ranges3__45__cpo3endE:
	.zero		1
	.type		_ZN34_INTERNAL_4b62943c_4_k_cu_60f7777d6thrust24THRUST_300001_SM_1000_NS12placeholders2_6E,@object
	.size		_ZN34_INTERNAL_4b62943c_4_k_cu_60f7777d6thrust24THRUST_300001_SM_1000_NS12placeholders2_6E,(_ZN34_INTERNAL_4b62943c_4_k_cu_60f7777d4cuda3std3__45__cpo4rendE - _ZN34_INTERNAL_4b62943c_4_k_cu_60f7777d6thrust24THRUST_300001_SM_1000_NS12placeholders2_6E)
_ZN34_INTERNAL_4b62943c_4_k_cu_60f7777d6thrust24THRUST_300001_SM_1000_NS12placeholders2_6E:
	.zero		1
	.type		_ZN34_INTERNAL_4b62943c_4_k_cu_60f7777d4cuda3std3__45__cpo4rendE,@object
	.size		_ZN34_INTERNAL_4b62943c_4_k_cu_60f7777d4cuda3std3__45__cpo4rendE,(_ZN34_INTERNAL_4b62943c_4_k_cu_60f7777d4cuda3std6ranges3__45__cpo9iter_swapE - _ZN34_INTERNAL_4b62943c_4_k_cu_60f7777d4cuda3std3__45__cpo4rendE)
_ZN34_INTERNAL_4b62943c_4_k_cu_60f7777d4cuda3std3__45__cpo4rendE:
	.zero		1
	.type		_ZN34_INTERNAL_4b62943c_4_k_cu_60f7777d4cuda3std6ranges3__45__cpo9iter_swapE,@object
	.size		_ZN34_INTERNAL_4b62943c_4_k_cu_60f7777d4cuda3std6ranges3__45__cpo9iter_swapE,(_ZN34_INTERNAL_4b62943c_4_k_cu_60f7777d4cuda3std3__48unexpectE - _ZN34_INTERNAL_4b62943c_4_k_cu_60f7777d4cuda3std6ranges3__45__cpo9iter_swapE)
_ZN34_INTERNAL_4b62943c_4_k_cu_60f7777d4cuda3std6ranges3__45__cpo9iter_swapE:
	.zero		1
	.type		_ZN34_INTERNAL_4b62943c_4_k_cu_60f7777d4cuda3std3__48unexpectE,@object
	.size		_ZN34_INTERNAL_4b62943c_4_k_cu_60f7777d4cuda3std3__48unexpectE,(_ZN34_INTERNAL_4b62943c_4_k_cu_60f7777d6thrust24THRUST_300001_SM_1000_NS8cuda_cub3parE - _ZN34_INTERNAL_4b62943c_4_k_cu_60f7777d4cuda3std3__48unexpectE)
_ZN34_INTERNAL_4b62943c_4_k_cu_60f7777d4cuda3std3__48unexpectE:
	.zero		1
	.type		_ZN34_INTERNAL_4b62943c_4_k_cu_60f7777d6thrust24THRUST_300001_SM_1000_NS8cuda_cub3parE,@object
	.size		_ZN34_INTERNAL_4b62943c_4_k_cu_60f7777d6thrust24THRUST_300001_SM_1000_NS8cuda_cub3parE,(_ZN34_INTERNAL_4b62943c_4_k_cu_60f7777d6thrust24THRUST_300001_SM_1000_NS12placeholders2_4E - _ZN34_INTERNAL_4b62943c_4_k_cu_60f7777d6thrust24THRUST_300001_SM_1000_NS8cuda_cub3parE)
_ZN34_INTERNAL_4b62943c_4_k_cu_60f7777d6thrust24THRUST_300001_SM_1000_NS8cuda_cub3parE:
	.zero		1
	.type		_ZN34_INTERNAL_4b62943c_4_k_cu_60f7777d6thrust24THRUST_300001_SM_1000_NS12placeholders2_4E,@object
	.size		_ZN34_INTERNAL_4b62943c_4_k_cu_60f7777d6thrust24THRUST_300001_SM_1000_NS12placeholders2_4E,(_ZN34_INTERNAL_4b62943c_4_k_cu_60f7777d4cuda3std3__45__cpo4cendE - _ZN34_INTERNAL_4b62943c_4_k_cu_60f7777d6thrust24THRUST_300001_SM_1000_NS12placeholders2_4E)
_ZN34_INTERNAL_4b62943c_4_k_cu_60f7777d6thrust24THRUST_300001_SM_1000_NS12placeholders2_4E:
	.zero		1
	.type		_ZN34_INTERNAL_4b62943c_4_k_cu_60f7777d4cuda3std3__45__cpo4cendE,@object
	.size		_ZN34_INTERNAL_4b62943c_4_k_cu_60f7777d4cuda3std3__45__cpo4cendE,(_ZN34_INTERNAL_4b62943c_4_k_cu_60f7777d4cuda3std6ranges3__45__cpo4cendE - _ZN34_INTERNAL_4b62943c_4_k_cu_60f7777d4cuda3std3__45__cpo4cendE)
_ZN34_INTERNAL_4b62943c_4_k_cu_60f7777d4cuda3std3__45__cpo4cendE:
	.zero		1
	.type		_ZN34_INTERNAL_4b62943c_4_k_cu_60f7777d4cuda3std6ranges3__45__cpo4cendE,@object
	.size		_ZN34_INTERNAL_4b62943c_4_k_cu_60f7777d4cuda3std6ranges3__45__cpo4cendE,(_ZN34_INTERNAL_4b62943c_4_k_cu_60f7777d4cuda3std3__420unreachable_sentinelE - _ZN34_INTERNAL_4b62943c_4_k_cu_60f7777d4cuda3std6ranges3__45__cpo4cendE)
_ZN34_INTERNAL_4b62943c_4_k_cu_60f7777d4cuda3std6ranges3__45__cpo4cendE:
	.zero		1
	.type		_ZN34_INTERNAL_4b62943c_4_k_cu_60f7777d4cuda3std3__420unreachable_sentinelE,@object
	.size		_ZN34_INTERNAL_4b62943c_4_k_cu_60f7777d4cuda3std3__420unreachable_sentinelE,(_ZN34_INTERNAL_4b62943c_4_k_cu_60f7777d4cuda3std6ranges3__45__cpo5ssizeE - _ZN34_INTERNAL_4b62943c_4_k_cu_60f7777d4cuda3std3__420unreachable_sentinelE)
_ZN34_INTERNAL_4b62943c_4_k_cu_60f7777d4cuda3std3__420unreachable_sentinelE:
	.zero		1
	.type		_ZN34_INTERNAL_4b62943c_4_k_cu_60f7777d4cuda3std6ranges3__45__cpo5ssizeE,@object
	.size		_ZN34_INTERNAL_4b62943c_4_k_cu_60f7777d4cuda3std6ranges3__45__cpo5ssizeE,(_ZN34_INTERNAL_4b62943c_4_k_cu_60f7777d6thrust24THRUST_300001_SM_1000_NS12placeholders2_8E - _ZN34_INTERNAL_4b62943c_4_k_cu_60f7777d4cuda3std6ranges3__45__cpo5ssizeE)
_ZN34_INTERNAL_4b62943c_4_k_cu_60f7777d4cuda3std6ranges3__45__cpo5ssizeE:
	.zero		1
	.type		_ZN34_INTERNAL_4b62943c_4_k_cu_60f7777d6thrust24THRUST_300001_SM_1000_NS12placeholders2_8E,@object
	.size		_ZN34_INTERNAL_4b62943c_4_k_cu_60f7777d6thrust24THRUST_300001_SM_1000_NS12placeholders2_8E,(_ZN34_INTERNAL_4b62943c_4_k_cu_60f7777d4cuda3std3__45__cpo5crendE - _ZN34_INTERNAL_4b62943c_4_k_cu_60f7777d6thrust24THRUST_300001_SM_1000_NS12placeholders2_8E)
_ZN34_INTERNAL_4b62943c_4_k_cu_60f7777d6thrust24THRUST_300001_SM_1000_NS12placeholders2_8E:
	.zero		1
	.type		_ZN34_INTERNAL_4b62943c_4_k_cu_60f7777d4cuda3std3__45__cpo5crendE,@object
	.size		_ZN34_INTERNAL_4b62943c_4_k_cu_60f7777d4cuda3std3__45__cpo5crendE,(_ZN34_INTERNAL_4b62943c_4_k_cu_60f7777d4cuda3std6ranges3__45__cpo4prevE - _ZN34_INTERNAL_4b62943c_4_k_cu_60f7777d4cuda3std3__45__cpo5crendE)
_ZN34_INTERNAL_4b62943c_4_k_cu_60f7777d4cuda3std3__45__cpo5crendE:
	.zero		1
	.type		_ZN34_INTERNAL_4b62943c_4_k_cu_60f7777d4cuda3std6ranges3__45__cpo4prevE,@object
	.size		_ZN34_INTERNAL_4b62943c_4_k_cu_60f7777d4cuda3std6ranges3__45__cpo4prevE,(_ZN34_INTERNAL_4b62943c_4_k_cu_60f7777d4cuda3std6ranges3__45__cpo9iter_moveE - _ZN34_INTERNAL_4b62943c_4_k_cu_60f7777d4cuda3std6ranges3__45__cpo4prevE)
_ZN34_INTERNAL_4b62943c_4_k_cu_60f7777d4cuda3std6ranges3__45__cpo4prevE:
	.zero		1
	.type		_ZN34_INTERNAL_4b62943c_4_k_cu_60f7777d4cuda3std6ranges3__45__cpo9iter_moveE,@object
	.size		_ZN34_INTERNAL_4b62943c_4_k_cu_60f7777d4cuda3std6ranges3__45__cpo9iter_moveE,(_ZN34_INTERNAL_4b62943c_4_k_cu_60f7777d6thrust24THRUST_300001_SM_1000_NS6system6detail10sequential3seqE - _ZN34_INTERNAL_4b62943c_4_k_cu_60f7777d4cuda3std6ranges3__45__cpo9iter_moveE)
_ZN34_INTERNAL_4b62943c_4_k_cu_60f7777d4cuda3std6ranges3__45__cpo9iter_moveE:
	.zero		1
	.type		_ZN34_INTERNAL_4b62943c_4_k_cu_60f7777d6thrust24THRUST_300001_SM_1000_NS6system6detail10sequential3seqE,@object
	.size		_ZN34_INTERNAL_4b62943c_4_k_cu_60f7777d6thrust24THRUST_300001_SM_1000_NS6system6detail10sequential3seqE,(.L_40 - _ZN34_INTERNAL_4b62943c_4_k_cu_60f7777d6thrust24THRUST_300001_SM_1000_NS6system6detail10sequential3seqE)
_ZN34_INTERNAL_4b62943c_4_k_cu_60f7777d6thrust24THRUST_300001_SM_1000_NS6system6detail10sequential3seqE:
	.zero		1
.L_40:


//--------------------- .nv.shared._ZN4ares7quantum28initializeRandomStatesKernelEP17curandStateXORWOWmi --------------------------
	.section	.nv.shared._ZN4ares7quantum28initializeRandomStatesKernelEP17curandStateXORWOWmi,"aw",@nobits
	.sectionflags	@""
	.align	16
	.zero		1024


//--------------------- .nv.shared._ZN4ares7quantum17computeMaxQValuesEPKfPKjPfjj --------------------------
	.section	.nv.shared._ZN4ares7quantum17computeMaxQValuesEPKfPKjPfjj,"aw",@nobits
	.sectionflags	@""
	.align	16
	.zero		1024


//--------------------- .nv.shared._ZN4ares7quantum32optimizedHomomorphicMatMulKernelEPmS1_S1_jjjmj --------------------------
	.section	.nv.shared._ZN4ares7quantum32optimizedHomomorphicMatMulKernelEPmS1_S1_jjjmj,"aw",@nobits
	.sectionflags	@""
	.align	16
	.zero		1024


//--------------------- .nv.shared._ZN4ares7quantum25quantum_q_learning_kernelEPfPKjS3_PKfS5_jjff --------------------------
	.section	.nv.shared._ZN4ares7quantum25quantum_q_learning_kernelEPfPKjS3_PKfS5_jjff,"aw",@nobits
	.sectionflags	@""
	.align	16
	.zero		1024


//--------------------- .nv.shared._ZN4ares7quantum30generateQuantumSignatureKernelEPfim --------------------------
	.section	.nv.shared._ZN4ares7quantum30generateQuantumSignatureKernelEPfim,"aw",@nobits
	.sectionflags	@""
	.align	16
	.zero		1024


//--------------------- .nv.shared._ZN3cub18CUB_300001_SM_10006detail11EmptyKernelIvEEvv --------------------------
	.section	.nv.shared._ZN3cub18CUB_300001_SM_10006detail11EmptyKernelIvEEvv,"aw",@nobits
	.sectionflags	@""
	.align	16
	.zero		1024


//--------------------- .nv.constant0._ZN4ares7quantum20chaosDetectionKernelEPfPKfiif --------------------------
	.section	.nv.constant0._ZN4ares7quantum20chaosDetectionKernelEPfPKfiif,"a",@progbits
	.sectionflags	@""
	.align	4
.nv.constant0._ZN4ares7quantum20chaosDetectionKernelEPfPKfiif:
	.zero		924


//--------------------- .nv.constant0._ZN4ares7quantum28initializeRandomStatesKernelEP17curandStateXORWOWmi --------------------------
	.section	.nv.constant0._ZN4ares7quantum28initializeRandomStatesKernelEP17curandStateXORWOWmi,"a",@progbits
	.sectionflags	@""
	.align	4
.nv.constant0._ZN4ares7quantum28initializeRandomStatesKernelEP17curandStateXORWOWmi:
	.zero		916


//--------------------- .nv.constant0._ZN4ares7quantum17computeMaxQValuesEPKfPKjPfjj --------------------------
	.section	.nv.constant0._ZN4ares7quantum17computeMaxQValuesEPKfPKjPfjj,"a",@progbits
	.sectionflags	@""
	.align	4
.nv.constant0._ZN4ares7quantum17computeMaxQValuesEPKfPKjPfjj:
	.zero		928


//--------------------- .nv.constant0._ZN4ares7quantum32optimizedHomomorphicMatMulKernelEPmS1_S1_jjjmj --------------------------
	.section	.nv.constant0._ZN4ares7quantum32optimizedHomomorphicMatMulKernelEPmS1_S1_jjjmj,"a",@progbits
	.sectionflags	@""
	.align	4
.nv.constant0._ZN4ares7quantum32optimizedHomomorphicMatMulKernelEPmS1_S1_jjjmj:
	.zero		948


//--------------------- .nv.constant0._ZN4ares7quantum25quantum_q_learning_kernelEPfPKjS3_PKfS5_jjff --------------------------
	.section	.nv.constant0._ZN4ares7quantum25quantum_q_learning_kernelEPfPKjS3_PKfS5_jjff,"a",@progbits
	.sectionflags	@""
	.align	4
.nv.constant0._ZN4ares7quantum25quantum_q_learning_kernelEPfPKjS3_PKfS5_jjff:
	.zero		952


//--------------------- .nv.constant0._ZN4ares7quantum30generateQuantumSignatureKernelEPfim --------------------------
	.section	.nv.constant0._ZN4ares7quantum30generateQuantumSignatureKernelEPfim,"a",@progbits
	.sectionflags	@""
	.align	4
.nv.constant0._ZN4ares7quantum30generateQuantumSignatureKernelEPfim:
	.zero		920


//--------------------- .nv.constant0._ZN3cub18CUB_300001_SM_10006detail11EmptyKernelIvEEvv --------------------------
	.section	.nv.constant0._ZN3cub18CUB_300001_SM_10006detail11EmptyKernelIvEEvv,"a",@progbits
	.sectionflags	@""
	.align	4
.nv.constant0._ZN3cub18CUB_300001_SM_10006detail11EmptyKernelIvEEvv:
	.zero		896


//--------------------- SYMBOLS --------------------------

	.type		.nv.reservedSmem.offset0,@object
	.size		.nv.reservedSmem.offset0,0x4
	.type		.nv.reservedSmem.cap,@object
	.size		.nv.reservedSmem.cap,0x4
